//
// Generated by NVIDIA NVVM Compiler
//
// Compiler Build ID: CL-36424714
// Cuda compilation tools, release 13.0, V13.0.88
// Based on NVVM 20.0.0
//

.version 9.0
.target sm_100
.address_size 64

	// .globl	_Z17computeMeanKernelPKdPdii

.visible .entry _Z17computeMeanKernelPKdPdii(
	.param .u64 .ptr .align 1 _Z17computeMeanKernelPKdPdii_param_0,
	.param .u64 .ptr .align 1 _Z17computeMeanKernelPKdPdii_param_1,
	.param .u32 _Z17computeMeanKernelPKdPdii_param_2,
	.param .u32 _Z17computeMeanKernelPKdPdii_param_3
)
{
	.reg .pred 	%p<11>;
	.reg .b32 	%r<38>;
	.reg .b64 	%rd<43>;
	.reg .b64 	%fd<85>;

	ld.param.u64 	%rd3, [_Z17computeMeanKernelPKdPdii_param_0];
	ld.param.u64 	%rd2, [_Z17computeMeanKernelPKdPdii_param_1];
	ld.param.u32 	%r23, [_Z17computeMeanKernelPKdPdii_param_2];
	ld.param.u32 	%r24, [_Z17computeMeanKernelPKdPdii_param_3];
	cvta.to.global.u64 	%rd1, %rd3;
	mov.u32 	%r25, %ctaid.x;
	mov.u32 	%r26, %ntid.x;
	mov.u32 	%r27, %tid.x;
	mad.lo.s32 	%r1, %r25, %r26, %r27;
	setp.ge.s32 	%p1, %r1, %r24;
	@%p1 bra 	$L__BB0_15;
	setp.lt.s32 	%p2, %r23, 1;
	mov.f64 	%fd84, 0d0000000000000000;
	@%p2 bra 	$L__BB0_14;
	and.b32  	%r2, %r23, 15;
	setp.lt.u32 	%p3, %r23, 16;
	mov.f64 	%fd84, 0d0000000000000000;
	mov.b32 	%r34, 0;
	@%p3 bra 	$L__BB0_5;
	and.b32  	%r34, %r23, 2147483632;
	neg.s32 	%r32, %r34;
	shl.b32 	%r5, %r24, 4;
	mov.f64 	%fd84, 0d0000000000000000;
	mul.wide.s32 	%rd6, %r24, 8;
	mov.u32 	%r31, %r1;
$L__BB0_4:
	.pragma "nounroll";
	mul.wide.s32 	%rd4, %r31, 8;
	add.s64 	%rd5, %rd1, %rd4;
	ld.global.f64 	%fd18, [%rd5];
	add.f64 	%fd19, %fd84, %fd18;
	add.s64 	%rd7, %rd5, %rd6;
	ld.global.f64 	%fd20, [%rd7];
	add.f64 	%fd21, %fd19, %fd20;
	add.s64 	%rd8, %rd7, %rd6;
	ld.global.f64 	%fd22, [%rd8];
	add.f64 	%fd23, %fd21, %fd22;
	add.s64 	%rd9, %rd8, %rd6;
	ld.global.f64 	%fd24, [%rd9];
	add.f64 	%fd25, %fd23, %fd24;
	add.s64 	%rd10, %rd9, %rd6;
	ld.global.f64 	%fd26, [%rd10];
	add.f64 	%fd27, %fd25, %fd26;
	add.s64 	%rd11, %rd10, %rd6;
	ld.global.f64 	%fd28, [%rd11];
	add.f64 	%fd29, %fd27, %fd28;
	add.s64 	%rd12, %rd11, %rd6;
	ld.global.f64 	%fd30, [%rd12];
	add.f64 	%fd31, %fd29, %fd30;
	add.s64 	%rd13, %rd12, %rd6;
	ld.global.f64 	%fd32, [%rd13];
	add.f64 	%fd33, %fd31, %fd32;
	add.s64 	%rd14, %rd13, %rd6;
	ld.global.f64 	%fd34, [%rd14];
	add.f64 	%fd35, %fd33, %fd34;
	add.s64 	%rd15, %rd14, %rd6;
	ld.global.f64 	%fd36, [%rd15];
	add.f64 	%fd37, %fd35, %fd36;
	add.s64 	%rd16, %rd15, %rd6;
	ld.global.f64 	%fd38, [%rd16];
	add.f64 	%fd39, %fd37, %fd38;
	add.s64 	%rd17, %rd16, %rd6;
	ld.global.f64 	%fd40, [%rd17];
	add.f64 	%fd41, %fd39, %fd40;
	add.s64 	%rd18, %rd17, %rd6;
	ld.global.f64 	%fd42, [%rd18];
	add.f64 	%fd43, %fd41, %fd42;
	add.s64 	%rd19, %rd18, %rd6;
	ld.global.f64 	%fd44, [%rd19];
	add.f64 	%fd45, %fd43, %fd44;
	add.s64 	%rd20, %rd19, %rd6;
	ld.global.f64 	%fd46, [%rd20];
	add.f64 	%fd47, %fd45, %fd46;
	add.s64 	%rd21, %rd20, %rd6;
	ld.global.f64 	%fd48, [%rd21];
	add.f64 	%fd84, %fd47, %fd48;
	add.s32 	%r32, %r32, 16;
	add.s32 	%r31, %r31, %r5;
	setp.ne.s32 	%p4, %r32, 0;
	@%p4 bra 	$L__BB0_4;
$L__BB0_5:
	setp.eq.s32 	%p5, %r2, 0;
	@%p5 bra 	$L__BB0_14;
	and.b32  	%r11, %r23, 7;
	setp.lt.u32 	%p6, %r2, 8;
	@%p6 bra 	$L__BB0_8;
	mad.lo.s32 	%r29, %r34, %r24, %r1;
	mul.wide.s32 	%rd22, %r29, 8;
	add.s64 	%rd23, %rd1, %rd22;
	ld.global.f64 	%fd50, [%rd23];
	add.f64 	%fd51, %fd84, %fd50;
	mul.wide.s32 	%rd24, %r24, 8;
	add.s64 	%rd25, %rd23, %rd24;
	ld.global.f64 	%fd52, [%rd25];
	add.f64 	%fd53, %fd51, %fd52;
	add.s64 	%rd26, %rd25, %rd24;
	ld.global.f64 	%fd54, [%rd26];
	add.f64 	%fd55, %fd53, %fd54;
	add.s64 	%rd27, %rd26, %rd24;
	ld.global.f64 	%fd56, [%rd27];
	add.f64 	%fd57, %fd55, %fd56;
	add.s64 	%rd28, %rd27, %rd24;
	ld.global.f64 	%fd58, [%rd28];
	add.f64 	%fd59, %fd57, %fd58;
	add.s64 	%rd29, %rd28, %rd24;
	ld.global.f64 	%fd60, [%rd29];
	add.f64 	%fd61, %fd59, %fd60;
	add.s64 	%rd30, %rd29, %rd24;
	ld.global.f64 	%fd62, [%rd30];
	add.f64 	%fd63, %fd61, %fd62;
	add.s64 	%rd31, %rd30, %rd24;
	ld.global.f64 	%fd64, [%rd31];
	add.f64 	%fd84, %fd63, %fd64;
	add.s32 	%r34, %r34, 8;
$L__BB0_8:
	setp.eq.s32 	%p7, %r11, 0;
	@%p7 bra 	$L__BB0_14;
	and.b32  	%r14, %r23, 3;
	setp.lt.u32 	%p8, %r11, 4;
	@%p8 bra 	$L__BB0_11;
	mad.lo.s32 	%r30, %r34, %r24, %r1;
	mul.wide.s32 	%rd32, %r30, 8;
	add.s64 	%rd33, %rd1, %rd32;
	ld.global.f64 	%fd66, [%rd33];
	add.f64 	%fd67, %fd84, %fd66;
	mul.wide.s32 	%rd34, %r24, 8;
	add.s64 	%rd35, %rd33, %rd34;
	ld.global.f64 	%fd68, [%rd35];
	add.f64 	%fd69, %fd67, %fd68;
	add.s64 	%rd36, %rd35, %rd34;
	ld.global.f64 	%fd70, [%rd36];
	add.f64 	%fd71, %fd69, %fd70;
	add.s64 	%rd37, %rd36, %rd34;
	ld.global.f64 	%fd72, [%rd37];
	add.f64 	%fd84, %fd71, %fd72;
	add.s32 	%r34, %r34, 4;
$L__BB0_11:
	setp.eq.s32 	%p9, %r14, 0;
	@%p9 bra 	$L__BB0_14;
	mad.lo.s32 	%r37, %r34, %r24, %r1;
	neg.s32 	%r36, %r14;
$L__BB0_13:
	.pragma "nounroll";
	mul.wide.s32 	%rd38, %r37, 8;
	add.s64 	%rd39, %rd1, %rd38;
	ld.global.f64 	%fd73, [%rd39];
	add.f64 	%fd84, %fd84, %fd73;
	add.s32 	%r37, %r37, %r24;
	add.s32 	%r36, %r36, 1;
	setp.ne.s32 	%p10, %r36, 0;
	@%p10 bra 	$L__BB0_13;
$L__BB0_14:
	cvt.rn.f64.s32 	%fd74, %r23;
	div.rn.f64 	%fd75, %fd84, %fd74;
	cvta.to.global.u64 	%rd40, %rd2;
	mul.wide.s32 	%rd41, %r1, 8;
	add.s64 	%rd42, %rd40, %rd41;
	st.global.f64 	[%rd42], %fd75;
$L__BB0_15:
	ret;

}
	// .globl	_Z16centerDataKernelPKdS0_Pdii
.visible .entry _Z16centerDataKernelPKdS0_Pdii(
	.param .u64 .ptr .align 1 _Z16centerDataKernelPKdS0_Pdii_param_0,
	.param .u64 .ptr .align 1 _Z16centerDataKernelPKdS0_Pdii_param_1,
	.param .u64 .ptr .align 1 _Z16centerDataKernelPKdS0_Pdii_param_2,
	.param .u32 _Z16centerDataKernelPKdS0_Pdii_param_3,
	.param .u32 _Z16centerDataKernelPKdS0_Pdii_param_4
)
{
	.reg .pred 	%p<4>;
	.reg .b32 	%r<12>;
	.reg .b64 	%rd<12>;
	.reg .b64 	%fd<4>;

	ld.param.u64 	%rd1, [_Z16centerDataKernelPKdS0_Pdii_param_0];
	ld.param.u64 	%rd2, [_Z16centerDataKernelPKdS0_Pdii_param_1];
	ld.param.u64 	%rd3, [_Z16centerDataKernelPKdS0_Pdii_param_2];
	ld.param.u32 	%r4, [_Z16centerDataKernelPKdS0_Pdii_param_3];
	ld.param.u32 	%r3, [_Z16centerDataKernelPKdS0_Pdii_param_4];
	mov.u32 	%r5, %ctaid.y;
	mov.u32 	%r6, %ntid.y;
	mov.u32 	%r7, %tid.y;
	mad.lo.s32 	%r1, %r5, %r6, %r7;
	mov.u32 	%r8, %ctaid.x;
	mov.u32 	%r9, %ntid.x;
	mov.u32 	%r10, %tid.x;
	mad.lo.s32 	%r2, %r8, %r9, %r10;
	setp.ge.s32 	%p1, %r1, %r4;
	setp.ge.s32 	%p2, %r2, %r3;
	or.pred  	%p3, %p1, %p2;
	@%p3 bra 	$L__BB1_2;
	cvta.to.global.u64 	%rd4, %rd1;
	cvta.to.global.u64 	%rd5, %rd2;
	cvta.to.global.u64 	%rd6, %rd3;
	mad.lo.s32 	%r11, %r3, %r1, %r2;
	mul.wide.s32 	%rd7, %r11, 8;
	add.s64 	%rd8, %rd4, %rd7;
	ld.global.f64 	%fd1, [%rd8];
	mul.wide.s32 	%rd9, %r2, 8;
	add.s64 	%rd10, %rd5, %rd9;
	ld.global.f64 	%fd2, [%rd10];
	sub.f64 	%fd3, %fd1, %fd2;
	add.s64 	%rd11, %rd6, %rd7;
	st.global.f64 	[%rd11], %fd3;
$L__BB1_2:
	ret;

}
	// .globl	_Z27computeSmallCovMatrixKernelPKdPdii
.visible .entry _Z27computeSmallCovMatrixKernelPKdPdii(
	.param .u64 .ptr .align 1 _Z27computeSmallCovMatrixKernelPKdPdii_param_0,
	.param .u64 .ptr .align 1 _Z27computeSmallCovMatrixKernelPKdPdii_param_1,
	.param .u32 _Z27computeSmallCovMatrixKernelPKdPdii_param_2,
	.param .u32 _Z27computeSmallCovMatrixKernelPKdPdii_param_3
)
{
	.reg .pred 	%p<11>;
	.reg .b32 	%r<49>;
	.reg .b64 	%rd<40>;
	.reg .b64 	%fd<114>;

	ld.param.u64 	%rd10, [_Z27computeSmallCovMatrixKernelPKdPdii_param_0];
	ld.param.u64 	%rd9, [_Z27computeSmallCovMatrixKernelPKdPdii_param_1];
	ld.param.u32 	%r25, [_Z27computeSmallCovMatrixKernelPKdPdii_param_2];
	ld.param.u32 	%r26, [_Z27computeSmallCovMatrixKernelPKdPdii_param_3];
	cvta.to.global.u64 	%rd1, %rd10;
	mov.u32 	%r27, %ctaid.y;
	mov.u32 	%r28, %ntid.y;
	mov.u32 	%r29, %tid.y;
	mad.lo.s32 	%r1, %r27, %r28, %r29;
	mov.u32 	%r30, %ctaid.x;
	mov.u32 	%r31, %ntid.x;
	mov.u32 	%r32, %tid.x;
	mad.lo.s32 	%r2, %r30, %r31, %r32;
	max.s32 	%r33, %r1, %r2;
	setp.ge.s32 	%p1, %r33, %r25;
	@%p1 bra 	$L__BB2_15;
	setp.lt.s32 	%p2, %r26, 1;
	mov.f64 	%fd113, 0d0000000000000000;
	@%p2 bra 	$L__BB2_14;
	mul.lo.s32 	%r3, %r26, %r1;
	mul.lo.s32 	%r4, %r26, %r2;
	and.b32  	%r5, %r26, 15;
	setp.lt.u32 	%p3, %r26, 16;
	mov.f64 	%fd113, 0d0000000000000000;
	mov.b32 	%r45, 0;
	@%p3 bra 	$L__BB2_5;
	and.b32  	%r45, %r26, 2147483632;
	neg.s32 	%r43, %r45;
	mul.wide.u32 	%rd11, %r3, 8;
	add.s64 	%rd3, %rd1, 64;
	add.s64 	%rd38, %rd3, %rd11;
	mov.f64 	%fd113, 0d0000000000000000;
	mov.u32 	%r42, %r4;
$L__BB2_4:
	.pragma "nounroll";
	mul.wide.s32 	%rd12, %r42, 8;
	add.s64 	%rd13, %rd3, %rd12;
	ld.global.f64 	%fd18, [%rd38+-64];
	ld.global.f64 	%fd19, [%rd13+-64];
	fma.rn.f64 	%fd20, %fd18, %fd19, %fd113;
	ld.global.f64 	%fd21, [%rd38+-56];
	ld.global.f64 	%fd22, [%rd13+-56];
	fma.rn.f64 	%fd23, %fd21, %fd22, %fd20;
	ld.global.f64 	%fd24, [%rd38+-48];
	ld.global.f64 	%fd25, [%rd13+-48];
	fma.rn.f64 	%fd26, %fd24, %fd25, %fd23;
	ld.global.f64 	%fd27, [%rd38+-40];
	ld.global.f64 	%fd28, [%rd13+-40];
	fma.rn.f64 	%fd29, %fd27, %fd28, %fd26;
	ld.global.f64 	%fd30, [%rd38+-32];
	ld.global.f64 	%fd31, [%rd13+-32];
	fma.rn.f64 	%fd32, %fd30, %fd31, %fd29;
	ld.global.f64 	%fd33, [%rd38+-24];
	ld.global.f64 	%fd34, [%rd13+-24];
	fma.rn.f64 	%fd35, %fd33, %fd34, %fd32;
	ld.global.f64 	%fd36, [%rd38+-16];
	ld.global.f64 	%fd37, [%rd13+-16];
	fma.rn.f64 	%fd38, %fd36, %fd37, %fd35;
	ld.global.f64 	%fd39, [%rd38+-8];
	ld.global.f64 	%fd40, [%rd13+-8];
	fma.rn.f64 	%fd41, %fd39, %fd40, %fd38;
	ld.global.f64 	%fd42, [%rd38];
	ld.global.f64 	%fd43, [%rd13];
	fma.rn.f64 	%fd44, %fd42, %fd43, %fd41;
	ld.global.f64 	%fd45, [%rd38+8];
	ld.global.f64 	%fd46, [%rd13+8];
	fma.rn.f64 	%fd47, %fd45, %fd46, %fd44;
	ld.global.f64 	%fd48, [%rd38+16];
	ld.global.f64 	%fd49, [%rd13+16];
	fma.rn.f64 	%fd50, %fd48, %fd49, %fd47;
	ld.global.f64 	%fd51, [%rd38+24];
	ld.global.f64 	%fd52, [%rd13+24];
	fma.rn.f64 	%fd53, %fd51, %fd52, %fd50;
	ld.global.f64 	%fd54, [%rd38+32];
	ld.global.f64 	%fd55, [%rd13+32];
	fma.rn.f64 	%fd56, %fd54, %fd55, %fd53;
	ld.global.f64 	%fd57, [%rd38+40];
	ld.global.f64 	%fd58, [%rd13+40];
	fma.rn.f64 	%fd59, %fd57, %fd58, %fd56;
	ld.global.f64 	%fd60, [%rd38+48];
	ld.global.f64 	%fd61, [%rd13+48];
	fma.rn.f64 	%fd62, %fd60, %fd61, %fd59;
	ld.global.f64 	%fd63, [%rd38+56];
	ld.global.f64 	%fd64, [%rd13+56];
	fma.rn.f64 	%fd113, %fd63, %fd64, %fd62;
	add.s32 	%r43, %r43, 16;
	add.s64 	%rd38, %rd38, 128;
	add.s32 	%r42, %r42, 16;
	setp.ne.s32 	%p4, %r43, 0;
	@%p4 bra 	$L__BB2_4;
$L__BB2_5:
	setp.eq.s32 	%p5, %r5, 0;
	@%p5 bra 	$L__BB2_14;
	and.b32  	%r13, %r26, 7;
	setp.lt.u32 	%p6, %r5, 8;
	@%p6 bra 	$L__BB2_8;
	add.s32 	%r35, %r45, %r3;
	mul.wide.u32 	%rd14, %r35, 8;
	add.s64 	%rd15, %rd1, %rd14;
	ld.global.f64 	%fd66, [%rd15];
	add.s32 	%r36, %r45, %r4;
	mul.wide.s32 	%rd16, %r36, 8;
	add.s64 	%rd17, %rd1, %rd16;
	ld.global.f64 	%fd67, [%rd17];
	fma.rn.f64 	%fd68, %fd66, %fd67, %fd113;
	cvt.u64.u32 	%rd18, %r3;
	cvt.u64.u32 	%rd19, %r45;
	add.s64 	%rd20, %rd19, %rd18;
	shl.b64 	%rd21, %rd20, 3;
	add.s64 	%rd22, %rd1, %rd21;
	ld.global.f64 	%fd69, [%rd22+8];
	ld.global.f64 	%fd70, [%rd17+8];
	fma.rn.f64 	%fd71, %fd69, %fd70, %fd68;
	ld.global.f64 	%fd72, [%rd22+16];
	ld.global.f64 	%fd73, [%rd17+16];
	fma.rn.f64 	%fd74, %fd72, %fd73, %fd71;
	ld.global.f64 	%fd75, [%rd22+24];
	ld.global.f64 	%fd76, [%rd17+24];
	fma.rn.f64 	%fd77, %fd75, %fd76, %fd74;
	ld.global.f64 	%fd78, [%rd22+32];
	ld.global.f64 	%fd79, [%rd17+32];
	fma.rn.f64 	%fd80, %fd78, %fd79, %fd77;
	ld.global.f64 	%fd81, [%rd22+40];
	ld.global.f64 	%fd82, [%rd17+40];
	fma.rn.f64 	%fd83, %fd81, %fd82, %fd80;
	ld.global.f64 	%fd84, [%rd22+48];
	ld.global.f64 	%fd85, [%rd17+48];
	fma.rn.f64 	%fd86, %fd84, %fd85, %fd83;
	ld.global.f64 	%fd87, [%rd22+56];
	ld.global.f64 	%fd88, [%rd17+56];
	fma.rn.f64 	%fd113, %fd87, %fd88, %fd86;
	add.s32 	%r45, %r45, 8;
$L__BB2_8:
	setp.eq.s32 	%p7, %r13, 0;
	@%p7 bra 	$L__BB2_14;
	and.b32  	%r16, %r26, 3;
	setp.lt.u32 	%p8, %r13, 4;
	@%p8 bra 	$L__BB2_11;
	add.s32 	%r37, %r45, %r3;
	mul.wide.u32 	%rd23, %r37, 8;
	add.s64 	%rd24, %rd1, %rd23;
	ld.global.f64 	%fd90, [%rd24];
	add.s32 	%r38, %r45, %r4;
	mul.wide.s32 	%rd25, %r38, 8;
	add.s64 	%rd26, %rd1, %rd25;
	ld.global.f64 	%fd91, [%rd26];
	fma.rn.f64 	%fd92, %fd90, %fd91, %fd113;
	cvt.u64.u32 	%rd27, %r3;
	cvt.u64.u32 	%rd28, %r45;
	add.s64 	%rd29, %rd28, %rd27;
	shl.b64 	%rd30, %rd29, 3;
	add.s64 	%rd31, %rd1, %rd30;
	ld.global.f64 	%fd93, [%rd31+8];
	ld.global.f64 	%fd94, [%rd26+8];
	fma.rn.f64 	%fd95, %fd93, %fd94, %fd92;
	ld.global.f64 	%fd96, [%rd31+16];
	ld.global.f64 	%fd97, [%rd26+16];
	fma.rn.f64 	%fd98, %fd96, %fd97, %fd95;
	ld.global.f64 	%fd99, [%rd31+24];
	ld.global.f64 	%fd100, [%rd26+24];
	fma.rn.f64 	%fd113, %fd99, %fd100, %fd98;
	add.s32 	%r45, %r45, 4;
$L__BB2_11:
	setp.eq.s32 	%p9, %r16, 0;
	@%p9 bra 	$L__BB2_14;
	add.s32 	%r48, %r45, %r4;
	add.s32 	%r39, %r45, %r3;
	mul.wide.u32 	%rd32, %r39, 8;
	add.s64 	%rd39, %rd1, %rd32;
	neg.s32 	%r47, %r16;
$L__BB2_13:
	.pragma "nounroll";
	mul.wide.s32 	%rd33, %r48, 8;
	add.s64 	%rd34, %rd1, %rd33;
	ld.global.f64 	%fd101, [%rd39];
	ld.global.f64 	%fd102, [%rd34];
	fma.rn.f64 	%fd113, %fd101, %fd102, %fd113;
	add.s32 	%r48, %r48, 1;
	add.s64 	%rd39, %rd39, 8;
	add.s32 	%r47, %r47, 1;
	setp.ne.s32 	%p10, %r47, 0;
	@%p10 bra 	$L__BB2_13;
$L__BB2_14:
	add.s32 	%r40, %r25, -1;
	cvt.rn.f64.u32 	%fd103, %r40;
	div.rn.f64 	%fd104, %fd113, %fd103;
	mad.lo.s32 	%r41, %r25, %r1, %r2;
	cvta.to.global.u64 	%rd35, %rd9;
	mul.wide.s32 	%rd36, %r41, 8;
	add.s64 	%rd37, %rd35, %rd36;
	st.global.f64 	[%rd37], %fd104;
$L__BB2_15:
	ret;

}
	// .globl	_Z31convertToFullEigenvectorsKernelPKdS0_Pdiii
.visible .entry _Z31convertToFullEigenvectorsKernelPKdS0_Pdiii(
	.param .u64 .ptr .align 1 _Z31convertToFullEigenvectorsKernelPKdS0_Pdiii_param_0,
	.param .u64 .ptr .align 1 _Z31convertToFullEigenvectorsKernelPKdS0_Pdiii_param_1,
	.param .u64 .ptr .align 1 _Z31convertToFullEigenvectorsKernelPKdS0_Pdiii_param_2,
	.param .u32 _Z31convertToFullEigenvectorsKernelPKdS0_Pdiii_param_3,
	.param .u32 _Z31convertToFullEigenvectorsKernelPKdS0_Pdiii_param_4,
	.param .u32 _Z31convertToFullEigenvectorsKernelPKdS0_Pdiii_param_5
)
{
	.reg .pred 	%p<13>;
	.reg .b32 	%r<38>;
	.reg .b64 	%rd<53>;
	.reg .b64 	%fd<68>;

	ld.param.u64 	%rd7, [_Z31convertToFullEigenvectorsKernelPKdS0_Pdiii_param_0];
	ld.param.u64 	%rd8, [_Z31convertToFullEigenvectorsKernelPKdS0_Pdiii_param_1];
	ld.param.u64 	%rd6, [_Z31convertToFullEigenvectorsKernelPKdS0_Pdiii_param_2];
	ld.param.u32 	%r18, [_Z31convertToFullEigenvectorsKernelPKdS0_Pdiii_param_3];
	ld.param.u32 	%r19, [_Z31convertToFullEigenvectorsKernelPKdS0_Pdiii_param_4];
	ld.param.u32 	%r20, [_Z31convertToFullEigenvectorsKernelPKdS0_Pdiii_param_5];
	cvta.to.global.u64 	%rd1, %rd7;
	cvta.to.global.u64 	%rd2, %rd8;
	mov.u32 	%r1, %ctaid.z;
	mov.u32 	%r21, %ctaid.x;
	mov.u32 	%r22, %ntid.x;
	mov.u32 	%r23, %tid.x;
	mad.lo.s32 	%r2, %r21, %r22, %r23;
	setp.ge.s32 	%p1, %r1, %r20;
	setp.ge.s32 	%p2, %r2, %r19;
	or.pred  	%p3, %p2, %p1;
	@%p3 bra 	$L__BB3_14;
	setp.lt.s32 	%p4, %r18, 1;
	mov.f64 	%fd67, 0d0000000000000000;
	@%p4 bra 	$L__BB3_13;
	mul.lo.s32 	%r3, %r18, %r1;
	and.b32  	%r4, %r18, 7;
	setp.lt.u32 	%p5, %r18, 8;
	mov.f64 	%fd67, 0d0000000000000000;
	mov.b32 	%r36, 0;
	@%p5 bra 	$L__BB3_5;
	and.b32  	%r36, %r18, 2147483640;
	neg.s32 	%r34, %r36;
	shl.b32 	%r7, %r19, 3;
	mul.wide.u32 	%rd9, %r3, 8;
	add.s64 	%rd10, %rd9, %rd2;
	add.s64 	%rd52, %rd10, 32;
	mov.f64 	%fd67, 0d0000000000000000;
	mul.wide.s32 	%rd13, %r19, 8;
	mov.u32 	%r33, %r2;
$L__BB3_4:
	.pragma "nounroll";
	ld.global.f64 	%fd17, [%rd52+-32];
	mul.wide.s32 	%rd11, %r33, 8;
	add.s64 	%rd12, %rd1, %rd11;
	ld.global.f64 	%fd18, [%rd12];
	fma.rn.f64 	%fd19, %fd17, %fd18, %fd67;
	ld.global.f64 	%fd20, [%rd52+-24];
	add.s64 	%rd14, %rd12, %rd13;
	ld.global.f64 	%fd21, [%rd14];
	fma.rn.f64 	%fd22, %fd20, %fd21, %fd19;
	ld.global.f64 	%fd23, [%rd52+-16];
	add.s64 	%rd15, %rd14, %rd13;
	ld.global.f64 	%fd24, [%rd15];
	fma.rn.f64 	%fd25, %fd23, %fd24, %fd22;
	ld.global.f64 	%fd26, [%rd52+-8];
	add.s64 	%rd16, %rd15, %rd13;
	ld.global.f64 	%fd27, [%rd16];
	fma.rn.f64 	%fd28, %fd26, %fd27, %fd25;
	ld.global.f64 	%fd29, [%rd52];
	add.s64 	%rd17, %rd16, %rd13;
	ld.global.f64 	%fd30, [%rd17];
	fma.rn.f64 	%fd31, %fd29, %fd30, %fd28;
	ld.global.f64 	%fd32, [%rd52+8];
	add.s64 	%rd18, %rd17, %rd13;
	ld.global.f64 	%fd33, [%rd18];
	fma.rn.f64 	%fd34, %fd32, %fd33, %fd31;
	ld.global.f64 	%fd35, [%rd52+16];
	add.s64 	%rd19, %rd18, %rd13;
	ld.global.f64 	%fd36, [%rd19];
	fma.rn.f64 	%fd37, %fd35, %fd36, %fd34;
	ld.global.f64 	%fd38, [%rd52+24];
	add.s64 	%rd20, %rd19, %rd13;
	ld.global.f64 	%fd39, [%rd20];
	fma.rn.f64 	%fd67, %fd38, %fd39, %fd37;
	add.s32 	%r34, %r34, 8;
	add.s32 	%r33, %r33, %r7;
	add.s64 	%rd52, %rd52, 64;
	setp.ne.s32 	%p6, %r34, 0;
	@%p6 bra 	$L__BB3_4;
$L__BB3_5:
	setp.eq.s32 	%p7, %r4, 0;
	@%p7 bra 	$L__BB3_13;
	and.b32  	%r13, %r18, 3;
	setp.lt.u32 	%p8, %r4, 4;
	@%p8 bra 	$L__BB3_8;
	add.s32 	%r25, %r36, %r3;
	mul.wide.u32 	%rd21, %r25, 8;
	add.s64 	%rd22, %rd2, %rd21;
	ld.global.f64 	%fd41, [%rd22];
	mad.lo.s32 	%r26, %r36, %r19, %r2;
	mul.wide.s32 	%rd23, %r26, 8;
	add.s64 	%rd24, %rd1, %rd23;
	ld.global.f64 	%fd42, [%rd24];
	fma.rn.f64 	%fd43, %fd41, %fd42, %fd67;
	cvt.u64.u32 	%rd25, %r3;
	cvt.u64.u32 	%rd26, %r36;
	add.s64 	%rd27, %rd26, %rd25;
	shl.b64 	%rd28, %rd27, 3;
	add.s64 	%rd29, %rd2, %rd28;
	ld.global.f64 	%fd44, [%rd29+8];
	mul.wide.s32 	%rd30, %r19, 8;
	add.s64 	%rd31, %rd24, %rd30;
	ld.global.f64 	%fd45, [%rd31];
	fma.rn.f64 	%fd46, %fd44, %fd45, %fd43;
	ld.global.f64 	%fd47, [%rd29+16];
	add.s64 	%rd32, %rd31, %rd30;
	ld.global.f64 	%fd48, [%rd32];
	fma.rn.f64 	%fd49, %fd47, %fd48, %fd46;
	ld.global.f64 	%fd50, [%rd29+24];
	add.s64 	%rd33, %rd32, %rd30;
	ld.global.f64 	%fd51, [%rd33];
	fma.rn.f64 	%fd67, %fd50, %fd51, %fd49;
	add.s32 	%r36, %r36, 4;
$L__BB3_8:
	setp.eq.s32 	%p9, %r13, 0;
	@%p9 bra 	$L__BB3_13;
	setp.eq.s32 	%p10, %r13, 1;
	@%p10 bra 	$L__BB3_11;
	add.s32 	%r27, %r36, %r3;
	mul.wide.u32 	%rd34, %r27, 8;
	add.s64 	%rd35, %rd2, %rd34;
	ld.global.f64 	%fd53, [%rd35];
	mad.lo.s32 	%r28, %r36, %r19, %r2;
	mul.wide.s32 	%rd36, %r28, 8;
	add.s64 	%rd37, %rd1, %rd36;
	ld.global.f64 	%fd54, [%rd37];
	fma.rn.f64 	%fd55, %fd53, %fd54, %fd67;
	cvt.u64.u32 	%rd38, %r3;
	cvt.u64.u32 	%rd39, %r36;
	add.s64 	%rd40, %rd39, %rd38;
	shl.b64 	%rd41, %rd40, 3;
	add.s64 	%rd42, %rd2, %rd41;
	ld.global.f64 	%fd56, [%rd42+8];
	mul.wide.s32 	%rd43, %r19, 8;
	add.s64 	%rd44, %rd37, %rd43;
	ld.global.f64 	%fd57, [%rd44];
	fma.rn.f64 	%fd67, %fd56, %fd57, %fd55;
	add.s32 	%r36, %r36, 2;
$L__BB3_11:
	and.b32  	%r29, %r18, 1;
	setp.eq.b32 	%p11, %r29, 1;
	not.pred 	%p12, %p11;
	@%p12 bra 	$L__BB3_13;
	add.s32 	%r30, %r36, %r3;
	mul.wide.u32 	%rd45, %r30, 8;
	add.s64 	%rd46, %rd2, %rd45;
	ld.global.f64 	%fd58, [%rd46];
	mad.lo.s32 	%r31, %r36, %r19, %r2;
	mul.wide.s32 	%rd47, %r31, 8;
	add.s64 	%rd48, %rd1, %rd47;
	ld.global.f64 	%fd59, [%rd48];
	fma.rn.f64 	%fd67, %fd58, %fd59, %fd67;
$L__BB3_13:
	mad.lo.s32 	%r32, %r19, %r1, %r2;
	cvta.to.global.u64 	%rd49, %rd6;
	mul.wide.s32 	%rd50, %r32, 8;
	add.s64 	%rd51, %rd49, %rd50;
	st.global.f64 	[%rd51], %fd67;
$L__BB3_14:
	ret;

}
	// .globl	_Z27normalizeEigenvectorsKernelPdii
.visible .entry _Z27normalizeEigenvectorsKernelPdii(
	.param .u64 .ptr .align 1 _Z27normalizeEigenvectorsKernelPdii_param_0,
	.param .u32 _Z27normalizeEigenvectorsKernelPdii_param_1,
	.param .u32 _Z27normalizeEigenvectorsKernelPdii_param_2
)
{
	.reg .pred 	%p<20>;
	.reg .b32 	%r<69>;
	.reg .b64 	%rd<21>;
	.reg .b64 	%fd<142>;

	ld.param.u64 	%rd4, [_Z27normalizeEigenvectorsKernelPdii_param_0];
	ld.param.u32 	%r45, [_Z27normalizeEigenvectorsKernelPdii_param_1];
	ld.param.u32 	%r44, [_Z27normalizeEigenvectorsKernelPdii_param_2];
	cvta.to.global.u64 	%rd1, %rd4;
	mov.u32 	%r46, %ctaid.x;
	mov.u32 	%r47, %ntid.x;
	mov.u32 	%r48, %tid.x;
	mad.lo.s32 	%r1, %r46, %r47, %r48;
	setp.ge.s32 	%p1, %r1, %r45;
	@%p1 bra 	$L__BB4_27;
	setp.lt.s32 	%p2, %r44, 1;
	mov.f64 	%fd141, 0d0000000000000000;
	@%p2 bra 	$L__BB4_14;
	mul.lo.s32 	%r2, %r44, %r1;
	and.b32  	%r3, %r44, 15;
	setp.lt.u32 	%p3, %r44, 16;
	mov.f64 	%fd141, 0d0000000000000000;
	mov.b32 	%r58, 0;
	@%p3 bra 	$L__BB4_5;
	and.b32  	%r58, %r44, 2147483632;
	neg.s32 	%r56, %r58;
	add.s64 	%rd2, %rd1, 64;
	mov.f64 	%fd141, 0d0000000000000000;
	mov.u32 	%r55, %r2;
$L__BB4_4:
	.pragma "nounroll";
	mul.wide.s32 	%rd5, %r55, 8;
	add.s64 	%rd6, %rd2, %rd5;
	ld.global.f64 	%fd19, [%rd6+-64];
	fma.rn.f64 	%fd20, %fd19, %fd19, %fd141;
	ld.global.f64 	%fd21, [%rd6+-56];
	fma.rn.f64 	%fd22, %fd21, %fd21, %fd20;
	ld.global.f64 	%fd23, [%rd6+-48];
	fma.rn.f64 	%fd24, %fd23, %fd23, %fd22;
	ld.global.f64 	%fd25, [%rd6+-40];
	fma.rn.f64 	%fd26, %fd25, %fd25, %fd24;
	ld.global.f64 	%fd27, [%rd6+-32];
	fma.rn.f64 	%fd28, %fd27, %fd27, %fd26;
	ld.global.f64 	%fd29, [%rd6+-24];
	fma.rn.f64 	%fd30, %fd29, %fd29, %fd28;
	ld.global.f64 	%fd31, [%rd6+-16];
	fma.rn.f64 	%fd32, %fd31, %fd31, %fd30;
	ld.global.f64 	%fd33, [%rd6+-8];
	fma.rn.f64 	%fd34, %fd33, %fd33, %fd32;
	ld.global.f64 	%fd35, [%rd6];
	fma.rn.f64 	%fd36, %fd35, %fd35, %fd34;
	ld.global.f64 	%fd37, [%rd6+8];
	fma.rn.f64 	%fd38, %fd37, %fd37, %fd36;
	ld.global.f64 	%fd39, [%rd6+16];
	fma.rn.f64 	%fd40, %fd39, %fd39, %fd38;
	ld.global.f64 	%fd41, [%rd6+24];
	fma.rn.f64 	%fd42, %fd41, %fd41, %fd40;
	ld.global.f64 	%fd43, [%rd6+32];
	fma.rn.f64 	%fd44, %fd43, %fd43, %fd42;
	ld.global.f64 	%fd45, [%rd6+40];
	fma.rn.f64 	%fd46, %fd45, %fd45, %fd44;
	ld.global.f64 	%fd47, [%rd6+48];
	fma.rn.f64 	%fd48, %fd47, %fd47, %fd46;
	ld.global.f64 	%fd49, [%rd6+56];
	fma.rn.f64 	%fd141, %fd49, %fd49, %fd48;
	add.s32 	%r56, %r56, 16;
	add.s32 	%r55, %r55, 16;
	setp.ne.s32 	%p4, %r56, 0;
	@%p4 bra 	$L__BB4_4;
$L__BB4_5:
	setp.eq.s32 	%p5, %r3, 0;
	@%p5 bra 	$L__BB4_14;
	and.b32  	%r11, %r44, 7;
	setp.lt.u32 	%p6, %r3, 8;
	@%p6 bra 	$L__BB4_8;
	add.s32 	%r50, %r58, %r2;
	mul.wide.s32 	%rd7, %r50, 8;
	add.s64 	%rd8, %rd1, %rd7;
	ld.global.f64 	%fd51, [%rd8];
	fma.rn.f64 	%fd52, %fd51, %fd51, %fd141;
	ld.global.f64 	%fd53, [%rd8+8];
	fma.rn.f64 	%fd54, %fd53, %fd53, %fd52;
	ld.global.f64 	%fd55, [%rd8+16];
	fma.rn.f64 	%fd56, %fd55, %fd55, %fd54;
	ld.global.f64 	%fd57, [%rd8+24];
	fma.rn.f64 	%fd58, %fd57, %fd57, %fd56;
	ld.global.f64 	%fd59, [%rd8+32];
	fma.rn.f64 	%fd60, %fd59, %fd59, %fd58;
	ld.global.f64 	%fd61, [%rd8+40];
	fma.rn.f64 	%fd62, %fd61, %fd61, %fd60;
	ld.global.f64 	%fd63, [%rd8+48];
	fma.rn.f64 	%fd64, %fd63, %fd63, %fd62;
	ld.global.f64 	%fd65, [%rd8+56];
	fma.rn.f64 	%fd141, %fd65, %fd65, %fd64;
	add.s32 	%r58, %r58, 8;
$L__BB4_8:
	setp.eq.s32 	%p7, %r11, 0;
	@%p7 bra 	$L__BB4_14;
	and.b32  	%r14, %r44, 3;
	setp.lt.u32 	%p8, %r11, 4;
	@%p8 bra 	$L__BB4_11;
	add.s32 	%r51, %r58, %r2;
	mul.wide.s32 	%rd9, %r51, 8;
	add.s64 	%rd10, %rd1, %rd9;
	ld.global.f64 	%fd67, [%rd10];
	fma.rn.f64 	%fd68, %fd67, %fd67, %fd141;
	ld.global.f64 	%fd69, [%rd10+8];
	fma.rn.f64 	%fd70, %fd69, %fd69, %fd68;
	ld.global.f64 	%fd71, [%rd10+16];
	fma.rn.f64 	%fd72, %fd71, %fd71, %fd70;
	ld.global.f64 	%fd73, [%rd10+24];
	fma.rn.f64 	%fd141, %fd73, %fd73, %fd72;
	add.s32 	%r58, %r58, 4;
$L__BB4_11:
	setp.eq.s32 	%p9, %r14, 0;
	@%p9 bra 	$L__BB4_14;
	add.s32 	%r61, %r58, %r2;
	neg.s32 	%r60, %r14;
$L__BB4_13:
	.pragma "nounroll";
	mul.wide.s32 	%rd11, %r61, 8;
	add.s64 	%rd12, %rd1, %rd11;
	ld.global.f64 	%fd74, [%rd12];
	fma.rn.f64 	%fd141, %fd74, %fd74, %fd141;
	add.s32 	%r61, %r61, 1;
	add.s32 	%r60, %r60, 1;
	setp.ne.s32 	%p10, %r60, 0;
	@%p10 bra 	$L__BB4_13;
$L__BB4_14:
	setp.lt.s32 	%p11, %r44, 1;
	sqrt.rn.f64 	%fd14, %fd141;
	@%p11 bra 	$L__BB4_27;
	mul.lo.s32 	%r23, %r44, %r1;
	and.b32  	%r24, %r44, 15;
	setp.lt.u32 	%p12, %r44, 16;
	mov.b32 	%r65, 0;
	@%p12 bra 	$L__BB4_18;
	and.b32  	%r65, %r44, 2147483632;
	neg.s32 	%r63, %r65;
	add.s64 	%rd3, %rd1, 64;
	mov.u32 	%r62, %r23;
$L__BB4_17:
	.pragma "nounroll";
	mul.wide.s32 	%rd13, %r62, 8;
	add.s64 	%rd14, %rd3, %rd13;
	ld.global.f64 	%fd75, [%rd14+-64];
	div.rn.f64 	%fd76, %fd75, %fd14;
	st.global.f64 	[%rd14+-64], %fd76;
	ld.global.f64 	%fd77, [%rd14+-56];
	div.rn.f64 	%fd78, %fd77, %fd14;
	st.global.f64 	[%rd14+-56], %fd78;
	ld.global.f64 	%fd79, [%rd14+-48];
	div.rn.f64 	%fd80, %fd79, %fd14;
	st.global.f64 	[%rd14+-48], %fd80;
	ld.global.f64 	%fd81, [%rd14+-40];
	div.rn.f64 	%fd82, %fd81, %fd14;
	st.global.f64 	[%rd14+-40], %fd82;
	ld.global.f64 	%fd83, [%rd14+-32];
	div.rn.f64 	%fd84, %fd83, %fd14;
	st.global.f64 	[%rd14+-32], %fd84;
	ld.global.f64 	%fd85, [%rd14+-24];
	div.rn.f64 	%fd86, %fd85, %fd14;
	st.global.f64 	[%rd14+-24], %fd86;
	ld.global.f64 	%fd87, [%rd14+-16];
	div.rn.f64 	%fd88, %fd87, %fd14;
	st.global.f64 	[%rd14+-16], %fd88;
	ld.global.f64 	%fd89, [%rd14+-8];
	div.rn.f64 	%fd90, %fd89, %fd14;
	st.global.f64 	[%rd14+-8], %fd90;
	ld.global.f64 	%fd91, [%rd14];
	div.rn.f64 	%fd92, %fd91, %fd14;
	st.global.f64 	[%rd14], %fd92;
	ld.global.f64 	%fd93, [%rd14+8];
	div.rn.f64 	%fd94, %fd93, %fd14;
	st.global.f64 	[%rd14+8], %fd94;
	ld.global.f64 	%fd95, [%rd14+16];
	div.rn.f64 	%fd96, %fd95, %fd14;
	st.global.f64 	[%rd14+16], %fd96;
	ld.global.f64 	%fd97, [%rd14+24];
	div.rn.f64 	%fd98, %fd97, %fd14;
	st.global.f64 	[%rd14+24], %fd98;
	ld.global.f64 	%fd99, [%rd14+32];
	div.rn.f64 	%fd100, %fd99, %fd14;
	st.global.f64 	[%rd14+32], %fd100;
	ld.global.f64 	%fd101, [%rd14+40];
	div.rn.f64 	%fd102, %fd101, %fd14;
	st.global.f64 	[%rd14+40], %fd102;
	ld.global.f64 	%fd103, [%rd14+48];
	div.rn.f64 	%fd104, %fd103, %fd14;
	st.global.f64 	[%rd14+48], %fd104;
	ld.global.f64 	%fd105, [%rd14+56];
	div.rn.f64 	%fd106, %fd105, %fd14;
	st.global.f64 	[%rd14+56], %fd106;
	add.s32 	%r63, %r63, 16;
	add.s32 	%r62, %r62, 16;
	setp.ne.s32 	%p13, %r63, 0;
	@%p13 bra 	$L__BB4_17;
$L__BB4_18:
	setp.eq.s32 	%p14, %r24, 0;
	@%p14 bra 	$L__BB4_27;
	and.b32  	%r32, %r44, 7;
	setp.lt.u32 	%p15, %r24, 8;
	@%p15 bra 	$L__BB4_21;
	add.s32 	%r53, %r65, %r23;
	mul.wide.s32 	%rd15, %r53, 8;
	add.s64 	%rd16, %rd1, %rd15;
	ld.global.f64 	%fd107, [%rd16];
	div.rn.f64 	%fd108, %fd107, %fd14;
	st.global.f64 	[%rd16], %fd108;
	ld.global.f64 	%fd109, [%rd16+8];
	div.rn.f64 	%fd110, %fd109, %fd14;
	st.global.f64 	[%rd16+8], %fd110;
	ld.global.f64 	%fd111, [%rd16+16];
	div.rn.f64 	%fd112, %fd111, %fd14;
	st.global.f64 	[%rd16+16], %fd112;
	ld.global.f64 	%fd113, [%rd16+24];
	div.rn.f64 	%fd114, %fd113, %fd14;
	st.global.f64 	[%rd16+24], %fd114;
	ld.global.f64 	%fd115, [%rd16+32];
	div.rn.f64 	%fd116, %fd115, %fd14;
	st.global.f64 	[%rd16+32], %fd116;
	ld.global.f64 	%fd117, [%rd16+40];
	div.rn.f64 	%fd118, %fd117, %fd14;
	st.global.f64 	[%rd16+40], %fd118;
	ld.global.f64 	%fd119, [%rd16+48];
	div.rn.f64 	%fd120, %fd119, %fd14;
	st.global.f64 	[%rd16+48], %fd120;
	ld.global.f64 	%fd121, [%rd16+56];
	div.rn.f64 	%fd122, %fd121, %fd14;
	st.global.f64 	[%rd16+56], %fd122;
	add.s32 	%r65, %r65, 8;
$L__BB4_21:
	setp.eq.s32 	%p16, %r32, 0;
	@%p16 bra 	$L__BB4_27;
	and.b32  	%r35, %r44, 3;
	setp.lt.u32 	%p17, %r32, 4;
	@%p17 bra 	$L__BB4_24;
	add.s32 	%r54, %r65, %r23;
	mul.wide.s32 	%rd17, %r54, 8;
	add.s64 	%rd18, %rd1, %rd17;
	ld.global.f64 	%fd123, [%rd18];
	div.rn.f64 	%fd124, %fd123, %fd14;
	st.global.f64 	[%rd18], %fd124;
	ld.global.f64 	%fd125, [%rd18+8];
	div.rn.f64 	%fd126, %fd125, %fd14;
	st.global.f64 	[%rd18+8], %fd126;
	ld.global.f64 	%fd127, [%rd18+16];
	div.rn.f64 	%fd128, %fd127, %fd14;
	st.global.f64 	[%rd18+16], %fd128;
	ld.global.f64 	%fd129, [%rd18+24];
	div.rn.f64 	%fd130, %fd129, %fd14;
	st.global.f64 	[%rd18+24], %fd130;
	add.s32 	%r65, %r65, 4;
$L__BB4_24:
	setp.eq.s32 	%p18, %r35, 0;
	@%p18 bra 	$L__BB4_27;
	add.s32 	%r68, %r65, %r23;
	neg.s32 	%r67, %r35;
$L__BB4_26:
	.pragma "nounroll";
	mul.wide.s32 	%rd19, %r68, 8;
	add.s64 	%rd20, %rd1, %rd19;
	ld.global.f64 	%fd131, [%rd20];
	div.rn.f64 	%fd132, %fd131, %fd14;
	st.global.f64 	[%rd20], %fd132;
	add.s32 	%r68, %r68, 1;
	add.s32 	%r67, %r67, 1;
	setp.ne.s32 	%p19, %r67, 0;
	@%p19 bra 	$L__BB4_26;
$L__BB4_27:
	ret;

}
	// .globl	_Z17projectDataKernelPKdS0_Pdiii
.visible .entry _Z17projectDataKernelPKdS0_Pdiii(
	.param .u64 .ptr .align 1 _Z17projectDataKernelPKdS0_Pdiii_param_0,
	.param .u64 .ptr .align 1 _Z17projectDataKernelPKdS0_Pdiii_param_1,
	.param .u64 .ptr .align 1 _Z17projectDataKernelPKdS0_Pdiii_param_2,
	.param .u32 _Z17projectDataKernelPKdS0_Pdiii_param_3,
	.param .u32 _Z17projectDataKernelPKdS0_Pdiii_param_4,
	.param .u32 _Z17projectDataKernelPKdS0_Pdiii_param_5
)
{
	.reg .pred 	%p<13>;
	.reg .b32 	%r<48>;
	.reg .b64 	%rd<43>;
	.reg .b64 	%fd<112>;

	ld.param.u64 	%rd11, [_Z17projectDataKernelPKdS0_Pdiii_param_0];
	ld.param.u64 	%rd12, [_Z17projectDataKernelPKdS0_Pdiii_param_1];
	ld.param.u64 	%rd10, [_Z17projectDataKernelPKdS0_Pdiii_param_2];
	ld.param.u32 	%r27, [_Z17projectDataKernelPKdS0_Pdiii_param_3];
	ld.param.u32 	%r25, [_Z17projectDataKernelPKdS0_Pdiii_param_4];
	ld.param.u32 	%r26, [_Z17projectDataKernelPKdS0_Pdiii_param_5];
	cvta.to.global.u64 	%rd1, %rd12;
	cvta.to.global.u64 	%rd2, %rd11;
	mov.u32 	%r28, %ctaid.y;
	mov.u32 	%r29, %ntid.y;
	mov.u32 	%r30, %tid.y;
	mad.lo.s32 	%r1, %r28, %r29, %r30;
	mov.u32 	%r31, %ctaid.x;
	mov.u32 	%r32, %ntid.x;
	mov.u32 	%r33, %tid.x;
	mad.lo.s32 	%r2, %r31, %r32, %r33;
	setp.ge.s32 	%p1, %r1, %r27;
	setp.ge.s32 	%p2, %r2, %r25;
	or.pred  	%p3, %p1, %p2;
	@%p3 bra 	$L__BB5_15;
	setp.lt.s32 	%p4, %r26, 1;
	mov.f64 	%fd111, 0d0000000000000000;
	@%p4 bra 	$L__BB5_14;
	mul.lo.s32 	%r3, %r26, %r1;
	mul.lo.s32 	%r4, %r26, %r2;
	and.b32  	%r5, %r26, 15;
	setp.lt.u32 	%p5, %r26, 16;
	mov.f64 	%fd111, 0d0000000000000000;
	mov.b32 	%r44, 0;
	@%p5 bra 	$L__BB5_5;
	and.b32  	%r44, %r26, 2147483632;
	neg.s32 	%r42, %r44;
	mul.wide.u32 	%rd13, %r3, 8;
	add.s64 	%rd14, %rd13, %rd2;
	add.s64 	%rd41, %rd14, 64;
	add.s64 	%rd4, %rd1, 64;
	mov.f64 	%fd111, 0d0000000000000000;
	mov.u32 	%r41, %r4;
$L__BB5_4:
	.pragma "nounroll";
	mul.wide.s32 	%rd15, %r41, 8;
	add.s64 	%rd16, %rd4, %rd15;
	ld.global.f64 	%fd18, [%rd41+-64];
	ld.global.f64 	%fd19, [%rd16+-64];
	fma.rn.f64 	%fd20, %fd18, %fd19, %fd111;
	ld.global.f64 	%fd21, [%rd41+-56];
	ld.global.f64 	%fd22, [%rd16+-56];
	fma.rn.f64 	%fd23, %fd21, %fd22, %fd20;
	ld.global.f64 	%fd24, [%rd41+-48];
	ld.global.f64 	%fd25, [%rd16+-48];
	fma.rn.f64 	%fd26, %fd24, %fd25, %fd23;
	ld.global.f64 	%fd27, [%rd41+-40];
	ld.global.f64 	%fd28, [%rd16+-40];
	fma.rn.f64 	%fd29, %fd27, %fd28, %fd26;
	ld.global.f64 	%fd30, [%rd41+-32];
	ld.global.f64 	%fd31, [%rd16+-32];
	fma.rn.f64 	%fd32, %fd30, %fd31, %fd29;
	ld.global.f64 	%fd33, [%rd41+-24];
	ld.global.f64 	%fd34, [%rd16+-24];
	fma.rn.f64 	%fd35, %fd33, %fd34, %fd32;
	ld.global.f64 	%fd36, [%rd41+-16];
	ld.global.f64 	%fd37, [%rd16+-16];
	fma.rn.f64 	%fd38, %fd36, %fd37, %fd35;
	ld.global.f64 	%fd39, [%rd41+-8];
	ld.global.f64 	%fd40, [%rd16+-8];
	fma.rn.f64 	%fd41, %fd39, %fd40, %fd38;
	ld.global.f64 	%fd42, [%rd41];
	ld.global.f64 	%fd43, [%rd16];
	fma.rn.f64 	%fd44, %fd42, %fd43, %fd41;
	ld.global.f64 	%fd45, [%rd41+8];
	ld.global.f64 	%fd46, [%rd16+8];
	fma.rn.f64 	%fd47, %fd45, %fd46, %fd44;
	ld.global.f64 	%fd48, [%rd41+16];
	ld.global.f64 	%fd49, [%rd16+16];
	fma.rn.f64 	%fd50, %fd48, %fd49, %fd47;
	ld.global.f64 	%fd51, [%rd41+24];
	ld.global.f64 	%fd52, [%rd16+24];
	fma.rn.f64 	%fd53, %fd51, %fd52, %fd50;
	ld.global.f64 	%fd54, [%rd41+32];
	ld.global.f64 	%fd55, [%rd16+32];
	fma.rn.f64 	%fd56, %fd54, %fd55, %fd53;
	ld.global.f64 	%fd57, [%rd41+40];
	ld.global.f64 	%fd58, [%rd16+40];
	fma.rn.f64 	%fd59, %fd57, %fd58, %fd56;
	ld.global.f64 	%fd60, [%rd41+48];
	ld.global.f64 	%fd61, [%rd16+48];
	fma.rn.f64 	%fd62, %fd60, %fd61, %fd59;
	ld.global.f64 	%fd63, [%rd41+56];
	ld.global.f64 	%fd64, [%rd16+56];
	fma.rn.f64 	%fd111, %fd63, %fd64, %fd62;
	add.s32 	%r42, %r42, 16;
	add.s64 	%rd41, %rd41, 128;
	add.s32 	%r41, %r41, 16;
	setp.ne.s32 	%p6, %r42, 0;
	@%p6 bra 	$L__BB5_4;
$L__BB5_5:
	setp.eq.s32 	%p7, %r5, 0;
	@%p7 bra 	$L__BB5_14;
	and.b32  	%r13, %r26, 7;
	setp.lt.u32 	%p8, %r5, 8;
	@%p8 bra 	$L__BB5_8;
	add.s32 	%r35, %r44, %r3;
	mul.wide.u32 	%rd17, %r35, 8;
	add.s64 	%rd18, %rd2, %rd17;
	ld.global.f64 	%fd66, [%rd18];
	add.s32 	%r36, %r44, %r4;
	mul.wide.s32 	%rd19, %r36, 8;
	add.s64 	%rd20, %rd1, %rd19;
	ld.global.f64 	%fd67, [%rd20];
	fma.rn.f64 	%fd68, %fd66, %fd67, %fd111;
	cvt.u64.u32 	%rd21, %r3;
	cvt.u64.u32 	%rd22, %r44;
	add.s64 	%rd23, %rd22, %rd21;
	shl.b64 	%rd24, %rd23, 3;
	add.s64 	%rd25, %rd2, %rd24;
	ld.global.f64 	%fd69, [%rd25+8];
	ld.global.f64 	%fd70, [%rd20+8];
	fma.rn.f64 	%fd71, %fd69, %fd70, %fd68;
	ld.global.f64 	%fd72, [%rd25+16];
	ld.global.f64 	%fd73, [%rd20+16];
	fma.rn.f64 	%fd74, %fd72, %fd73, %fd71;
	ld.global.f64 	%fd75, [%rd25+24];
	ld.global.f64 	%fd76, [%rd20+24];
	fma.rn.f64 	%fd77, %fd75, %fd76, %fd74;
	ld.global.f64 	%fd78, [%rd25+32];
	ld.global.f64 	%fd79, [%rd20+32];
	fma.rn.f64 	%fd80, %fd78, %fd79, %fd77;
	ld.global.f64 	%fd81, [%rd25+40];
	ld.global.f64 	%fd82, [%rd20+40];
	fma.rn.f64 	%fd83, %fd81, %fd82, %fd80;
	ld.global.f64 	%fd84, [%rd25+48];
	ld.global.f64 	%fd85, [%rd20+48];
	fma.rn.f64 	%fd86, %fd84, %fd85, %fd83;
	ld.global.f64 	%fd87, [%rd25+56];
	ld.global.f64 	%fd88, [%rd20+56];
	fma.rn.f64 	%fd111, %fd87, %fd88, %fd86;
	add.s32 	%r44, %r44, 8;
$L__BB5_8:
	setp.eq.s32 	%p9, %r13, 0;
	@%p9 bra 	$L__BB5_14;
	and.b32  	%r16, %r26, 3;
	setp.lt.u32 	%p10, %r13, 4;
	@%p10 bra 	$L__BB5_11;
	add.s32 	%r37, %r44, %r3;
	mul.wide.u32 	%rd26, %r37, 8;
	add.s64 	%rd27, %rd2, %rd26;
	ld.global.f64 	%fd90, [%rd27];
	add.s32 	%r38, %r44, %r4;
	mul.wide.s32 	%rd28, %r38, 8;
	add.s64 	%rd29, %rd1, %rd28;
	ld.global.f64 	%fd91, [%rd29];
	fma.rn.f64 	%fd92, %fd90, %fd91, %fd111;
	cvt.u64.u32 	%rd30, %r3;
	cvt.u64.u32 	%rd31, %r44;
	add.s64 	%rd32, %rd31, %rd30;
	shl.b64 	%rd33, %rd32, 3;
	add.s64 	%rd34, %rd2, %rd33;
	ld.global.f64 	%fd93, [%rd34+8];
	ld.global.f64 	%fd94, [%rd29+8];
	fma.rn.f64 	%fd95, %fd93, %fd94, %fd92;
	ld.global.f64 	%fd96, [%rd34+16];
	ld.global.f64 	%fd97, [%rd29+16];
	fma.rn.f64 	%fd98, %fd96, %fd97, %fd95;
	ld.global.f64 	%fd99, [%rd34+24];
	ld.global.f64 	%fd100, [%rd29+24];
	fma.rn.f64 	%fd111, %fd99, %fd100, %fd98;
	add.s32 	%r44, %r44, 4;
$L__BB5_11:
	setp.eq.s32 	%p11, %r16, 0;
	@%p11 bra 	$L__BB5_14;
	add.s32 	%r47, %r44, %r4;
	add.s32 	%r39, %r44, %r3;
	mul.wide.u32 	%rd35, %r39, 8;
	add.s64 	%rd42, %rd2, %rd35;
	neg.s32 	%r46, %r16;
$L__BB5_13:
	.pragma "nounroll";
	mul.wide.s32 	%rd36, %r47, 8;
	add.s64 	%rd37, %rd1, %rd36;
	ld.global.f64 	%fd101, [%rd42];
	ld.global.f64 	%fd102, [%rd37];
	fma.rn.f64 	%fd111, %fd101, %fd102, %fd111;
	add.s32 	%r47, %r47, 1;
	add.s64 	%rd42, %rd42, 8;
	add.s32 	%r46, %r46, 1;
	setp.ne.s32 	%p12, %r46, 0;
	@%p12 bra 	$L__BB5_13;
$L__BB5_14:
	mad.lo.s32 	%r40, %r25, %r1, %r2;
	cvta.to.global.u64 	%rd38, %rd10;
	mul.wide.s32 	%rd39, %r40, 8;
	add.s64 	%rd40, %rd38, %rd39;
	st.global.f64 	[%rd40], %fd111;
$L__BB5_15:
	ret;

}
	// .globl	_Z21computeDistanceKernelPKdS0_Pdii
.visible .entry _Z21computeDistanceKernelPKdS0_Pdii(
	.param .u64 .ptr .align 1 _Z21computeDistanceKernelPKdS0_Pdii_param_0,
	.param .u64 .ptr .align 1 _Z21computeDistanceKernelPKdS0_Pdii_param_1,
	.param .u64 .ptr .align 1 _Z21computeDistanceKernelPKdS0_Pdii_param_2,
	.param .u32 _Z21computeDistanceKernelPKdS0_Pdii_param_3,
	.param .u32 _Z21computeDistanceKernelPKdS0_Pdii_param_4
)
{
	.reg .pred 	%p<11>;
	.reg .b32 	%r<38>;
	.reg .b64 	%rd<31>;
	.reg .b64 	%fd<142>;

	ld.param.u64 	%rd11, [_Z21computeDistanceKernelPKdS0_Pdii_param_0];
	ld.param.u64 	%rd12, [_Z21computeDistanceKernelPKdS0_Pdii_param_1];
	ld.param.u64 	%rd10, [_Z21computeDistanceKernelPKdS0_Pdii_param_2];
	ld.param.u32 	%r24, [_Z21computeDistanceKernelPKdS0_Pdii_param_3];
	ld.param.u32 	%r23, [_Z21computeDistanceKernelPKdS0_Pdii_param_4];
	cvta.to.global.u64 	%rd1, %rd12;
	cvta.to.global.u64 	%rd2, %rd11;
	mov.u32 	%r25, %ctaid.x;
	mov.u32 	%r26, %ntid.x;
	mov.u32 	%r27, %tid.x;
	mad.lo.s32 	%r1, %r25, %r26, %r27;
	setp.ge.s32 	%p1, %r1, %r24;
	@%p1 bra 	$L__BB6_15;
	setp.lt.s32 	%p2, %r23, 1;
	mov.f64 	%fd141, 0d0000000000000000;
	@%p2 bra 	$L__BB6_14;
	mul.lo.s32 	%r2, %r23, %r1;
	and.b32  	%r3, %r23, 15;
	setp.lt.u32 	%p3, %r23, 16;
	mov.f64 	%fd141, 0d0000000000000000;
	mov.b32 	%r34, 0;
	@%p3 bra 	$L__BB6_5;
	and.b32  	%r34, %r23, 2147483632;
	neg.s32 	%r32, %r34;
	add.s64 	%rd29, %rd2, 64;
	add.s64 	%rd4, %rd1, 64;
	mov.f64 	%fd141, 0d0000000000000000;
	mov.u32 	%r31, %r2;
$L__BB6_4:
	.pragma "nounroll";
	mul.wide.s32 	%rd13, %r31, 8;
	add.s64 	%rd14, %rd4, %rd13;
	ld.global.f64 	%fd18, [%rd29+-64];
	ld.global.f64 	%fd19, [%rd14+-64];
	sub.f64 	%fd20, %fd18, %fd19;
	fma.rn.f64 	%fd21, %fd20, %fd20, %fd141;
	ld.global.f64 	%fd22, [%rd29+-56];
	ld.global.f64 	%fd23, [%rd14+-56];
	sub.f64 	%fd24, %fd22, %fd23;
	fma.rn.f64 	%fd25, %fd24, %fd24, %fd21;
	ld.global.f64 	%fd26, [%rd29+-48];
	ld.global.f64 	%fd27, [%rd14+-48];
	sub.f64 	%fd28, %fd26, %fd27;
	fma.rn.f64 	%fd29, %fd28, %fd28, %fd25;
	ld.global.f64 	%fd30, [%rd29+-40];
	ld.global.f64 	%fd31, [%rd14+-40];
	sub.f64 	%fd32, %fd30, %fd31;
	fma.rn.f64 	%fd33, %fd32, %fd32, %fd29;
	ld.global.f64 	%fd34, [%rd29+-32];
	ld.global.f64 	%fd35, [%rd14+-32];
	sub.f64 	%fd36, %fd34, %fd35;
	fma.rn.f64 	%fd37, %fd36, %fd36, %fd33;
	ld.global.f64 	%fd38, [%rd29+-24];
	ld.global.f64 	%fd39, [%rd14+-24];
	sub.f64 	%fd40, %fd38, %fd39;
	fma.rn.f64 	%fd41, %fd40, %fd40, %fd37;
	ld.global.f64 	%fd42, [%rd29+-16];
	ld.global.f64 	%fd43, [%rd14+-16];
	sub.f64 	%fd44, %fd42, %fd43;
	fma.rn.f64 	%fd45, %fd44, %fd44, %fd41;
	ld.global.f64 	%fd46, [%rd29+-8];
	ld.global.f64 	%fd47, [%rd14+-8];
	sub.f64 	%fd48, %fd46, %fd47;
	fma.rn.f64 	%fd49, %fd48, %fd48, %fd45;
	ld.global.f64 	%fd50, [%rd29];
	ld.global.f64 	%fd51, [%rd14];
	sub.f64 	%fd52, %fd50, %fd51;
	fma.rn.f64 	%fd53, %fd52, %fd52, %fd49;
	ld.global.f64 	%fd54, [%rd29+8];
	ld.global.f64 	%fd55, [%rd14+8];
	sub.f64 	%fd56, %fd54, %fd55;
	fma.rn.f64 	%fd57, %fd56, %fd56, %fd53;
	ld.global.f64 	%fd58, [%rd29+16];
	ld.global.f64 	%fd59, [%rd14+16];
	sub.f64 	%fd60, %fd58, %fd59;
	fma.rn.f64 	%fd61, %fd60, %fd60, %fd57;
	ld.global.f64 	%fd62, [%rd29+24];
	ld.global.f64 	%fd63, [%rd14+24];
	sub.f64 	%fd64, %fd62, %fd63;
	fma.rn.f64 	%fd65, %fd64, %fd64, %fd61;
	ld.global.f64 	%fd66, [%rd29+32];
	ld.global.f64 	%fd67, [%rd14+32];
	sub.f64 	%fd68, %fd66, %fd67;
	fma.rn.f64 	%fd69, %fd68, %fd68, %fd65;
	ld.global.f64 	%fd70, [%rd29+40];
	ld.global.f64 	%fd71, [%rd14+40];
	sub.f64 	%fd72, %fd70, %fd71;
	fma.rn.f64 	%fd73, %fd72, %fd72, %fd69;
	ld.global.f64 	%fd74, [%rd29+48];
	ld.global.f64 	%fd75, [%rd14+48];
	sub.f64 	%fd76, %fd74, %fd75;
	fma.rn.f64 	%fd77, %fd76, %fd76, %fd73;
	ld.global.f64 	%fd78, [%rd29+56];
	ld.global.f64 	%fd79, [%rd14+56];
	sub.f64 	%fd80, %fd78, %fd79;
	fma.rn.f64 	%fd141, %fd80, %fd80, %fd77;
	add.s32 	%r32, %r32, 16;
	add.s64 	%rd29, %rd29, 128;
	add.s32 	%r31, %r31, 16;
	setp.ne.s32 	%p4, %r32, 0;
	@%p4 bra 	$L__BB6_4;
$L__BB6_5:
	setp.eq.s32 	%p5, %r3, 0;
	@%p5 bra 	$L__BB6_14;
	and.b32  	%r11, %r23, 7;
	setp.lt.u32 	%p6, %r3, 8;
	@%p6 bra 	$L__BB6_8;
	mul.wide.u32 	%rd15, %r34, 8;
	add.s64 	%rd16, %rd2, %rd15;
	ld.global.f64 	%fd82, [%rd16];
	add.s32 	%r29, %r34, %r2;
	mul.wide.s32 	%rd17, %r29, 8;
	add.s64 	%rd18, %rd1, %rd17;
	ld.global.f64 	%fd83, [%rd18];
	sub.f64 	%fd84, %fd82, %fd83;
	fma.rn.f64 	%fd85, %fd84, %fd84, %fd141;
	ld.global.f64 	%fd86, [%rd16+8];
	ld.global.f64 	%fd87, [%rd18+8];
	sub.f64 	%fd88, %fd86, %fd87;
	fma.rn.f64 	%fd89, %fd88, %fd88, %fd85;
	ld.global.f64 	%fd90, [%rd16+16];
	ld.global.f64 	%fd91, [%rd18+16];
	sub.f64 	%fd92, %fd90, %fd91;
	fma.rn.f64 	%fd93, %fd92, %fd92, %fd89;
	ld.global.f64 	%fd94, [%rd16+24];
	ld.global.f64 	%fd95, [%rd18+24];
	sub.f64 	%fd96, %fd94, %fd95;
	fma.rn.f64 	%fd97, %fd96, %fd96, %fd93;
	ld.global.f64 	%fd98, [%rd16+32];
	ld.global.f64 	%fd99, [%rd18+32];
	sub.f64 	%fd100, %fd98, %fd99;
	fma.rn.f64 	%fd101, %fd100, %fd100, %fd97;
	ld.global.f64 	%fd102, [%rd16+40];
	ld.global.f64 	%fd103, [%rd18+40];
	sub.f64 	%fd104, %fd102, %fd103;
	fma.rn.f64 	%fd105, %fd104, %fd104, %fd101;
	ld.global.f64 	%fd106, [%rd16+48];
	ld.global.f64 	%fd107, [%rd18+48];
	sub.f64 	%fd108, %fd106, %fd107;
	fma.rn.f64 	%fd109, %fd108, %fd108, %fd105;
	ld.global.f64 	%fd110, [%rd16+56];
	ld.global.f64 	%fd111, [%rd18+56];
	sub.f64 	%fd112, %fd110, %fd111;
	fma.rn.f64 	%fd141, %fd112, %fd112, %fd109;
	add.s32 	%r34, %r34, 8;
$L__BB6_8:
	setp.eq.s32 	%p7, %r11, 0;
	@%p7 bra 	$L__BB6_14;
	and.b32  	%r14, %r23, 3;
	setp.lt.u32 	%p8, %r11, 4;
	@%p8 bra 	$L__BB6_11;
	mul.wide.u32 	%rd19, %r34, 8;
	add.s64 	%rd20, %rd2, %rd19;
	ld.global.f64 	%fd114, [%rd20];
	add.s32 	%r30, %r34, %r2;
	mul.wide.s32 	%rd21, %r30, 8;
	add.s64 	%rd22, %rd1, %rd21;
	ld.global.f64 	%fd115, [%rd22];
	sub.f64 	%fd116, %fd114, %fd115;
	fma.rn.f64 	%fd117, %fd116, %fd116, %fd141;
	ld.global.f64 	%fd118, [%rd20+8];
	ld.global.f64 	%fd119, [%rd22+8];
	sub.f64 	%fd120, %fd118, %fd119;
	fma.rn.f64 	%fd121, %fd120, %fd120, %fd117;
	ld.global.f64 	%fd122, [%rd20+16];
	ld.global.f64 	%fd123, [%rd22+16];
	sub.f64 	%fd124, %fd122, %fd123;
	fma.rn.f64 	%fd125, %fd124, %fd124, %fd121;
	ld.global.f64 	%fd126, [%rd20+24];
	ld.global.f64 	%fd127, [%rd22+24];
	sub.f64 	%fd128, %fd126, %fd127;
	fma.rn.f64 	%fd141, %fd128, %fd128, %fd125;
	add.s32 	%r34, %r34, 4;
$L__BB6_11:
	setp.eq.s32 	%p9, %r14, 0;
	@%p9 bra 	$L__BB6_14;
	add.s32 	%r37, %r34, %r2;
	mul.wide.u32 	%rd23, %r34, 8;
	add.s64 	%rd30, %rd2, %rd23;
	neg.s32 	%r36, %r14;
$L__BB6_13:
	.pragma "nounroll";
	mul.wide.s32 	%rd24, %r37, 8;
	add.s64 	%rd25, %rd1, %rd24;
	ld.global.f64 	%fd129, [%rd30];
	ld.global.f64 	%fd130, [%rd25];
	sub.f64 	%fd131, %fd129, %fd130;
	fma.rn.f64 	%fd141, %fd131, %fd131, %fd141;
	add.s32 	%r37, %r37, 1;
	add.s64 	%rd30, %rd30, 8;
	add.s32 	%r36, %r36, 1;
	setp.ne.s32 	%p10, %r36, 0;
	@%p10 bra 	$L__BB6_13;
$L__BB6_14:
	sqrt.rn.f64 	%fd132, %fd141;
	cvta.to.global.u64 	%rd26, %rd10;
	mul.wide.s32 	%rd27, %r1, 8;
	add.s64 	%rd28, %rd26, %rd27;
	st.global.f64 	[%rd28], %fd132;
$L__BB6_15:
	ret;

}


// ===== COMPILED SASS (sm_100) =====

	.target	sm_100

	.elftype	@"ET_EXEC"


//--------------------- .note.nv.tkinfo           --------------------------
	.section	.note.nv.tkinfo,"",@"SHT_NOTE"
	.sectionflags	@"SHF_NOTE_NV_TKINFO"
	.tkinfo
        /*0018*/ 	.word	0x00000002
        /*0030*/ 	.string	""
        /*0030*/ 	.string	"ptxas"
        /*0030*/ 	.string	"Cuda compilation tools, release 13.0, V13.0.88"
        /*0030*/ 	.string	"Build cuda_13.0.r13.0/compiler.36424714_0"
        /*0030*/ 	.string	"-arch sm_100 -m 64 "



//--------------------- .note.nv.cuinfo           --------------------------
	.section	.note.nv.cuinfo,"",@"SHT_NOTE"
	.sectionflags	@"SHF_NOTE_NV_CUINFO"
        /*0018*/ 	.short	0x0002
        /*001a*/ 	.short	0x0064
        /*001c*/ 	.short	0x0082
	.zero		2


//--------------------- .nv.info                  --------------------------
	.section	.nv.info,"",@"SHT_CUDA_INFO"
	.align	4


	//----- nvinfo : EIATTR_REGCOUNT
	.align		4
        /*0000*/ 	.byte	0x04, 0x2f
        /*0002*/ 	.short	(.L_1 - .L_0)
	.align		4
.L_0:
        /*0004*/ 	.word	index@(_Z17computeMeanKernelPKdPdii)
        /*0008*/ 	.word	0x00000020


	//----- nvinfo : EIATTR_FRAME_SIZE
	.align		4
.L_1:
        /*000c*/ 	.byte	0x04, 0x11
        /*000e*/ 	.short	(.L_3 - .L_2)
	.align		4
.L_2:
        /*0010*/ 	.word	index@($__internal_4_$__cuda_sm20_div_rn_f64_full)
        /*0014*/ 	.word	0x00000000


	//----- nvinfo : EIATTR_FRAME_SIZE
	.align		4
.L_3:
        /*0018*/ 	.byte	0x04, 0x11
        /*001a*/ 	.short	(.L_5 - .L_4)
	.align		4
.L_4:
        /*001c*/ 	.word	index@(_Z17computeMeanKernelPKdPdii)
        /*0020*/ 	.word	0x00000000


	//----- nvinfo : EIATTR_REGCOUNT
	.align		4
.L_5:
        /*0024*/ 	.byte	0x04, 0x2f
        /*0026*/ 	.short	(.L_7 - .L_6)
	.align		4
.L_6:
        /*0028*/ 	.word	index@(_Z16centerDataKernelPKdS0_Pdii)
        /*002c*/ 	.word	0x0000000e


	//----- nvinfo : EIATTR_FRAME_SIZE
	.align		4
.L_7:
        /*0030*/ 	.byte	0x04, 0x11
        /*0032*/ 	.short	(.L_9 - .L_8)
	.align		4
.L_8:
        /*0034*/ 	.word	index@(_Z16centerDataKernelPKdS0_Pdii)
        /*0038*/ 	.word	0x00000000


	//----- nvinfo : EIATTR_REGCOUNT
	.align		4
.L_9:
        /*003c*/ 	.byte	0x04, 0x2f
        /*003e*/ 	.short	(.L_11 - .L_10)
	.align		4
.L_10:
        /*0040*/ 	.word	index@(_Z27computeSmallCovMatrixKernelPKdPdii)
        /*0044*/ 	.word	0x0000001f


	//----- nvinfo : EIATTR_FRAME_SIZE
	.align		4
.L_11:
        /*0048*/ 	.byte	0x04, 0x11
        /*004a*/ 	.short	(.L_13 - .L_12)
	.align		4
.L_12:
        /*004c*/ 	.word	index@($__internal_3_$__cuda_sm20_div_rn_f64_full)
        /*0050*/ 	.word	0x00000000


	//----- nvinfo : EIATTR_FRAME_SIZE
	.align		4
.L_13:
        /*0054*/ 	.byte	0x04, 0x11
        /*0056*/ 	.short	(.L_15 - .L_14)
	.align		4
.L_14:
        /*0058*/ 	.word	index@(_Z27computeSmallCovMatrixKernelPKdPdii)
        /*005c*/ 	.word	0x00000000


	//----- nvinfo : EIATTR_REGCOUNT
	.align		4
.L_15:
        /*0060*/ 	.byte	0x04, 0x2f
        /*0062*/ 	.short	(.L_17 - .L_16)
	.align		4
.L_16:
        /*0064*/ 	.word	index@(_Z31convertToFullEigenvectorsKernelPKdS0_Pdiii)
        /*0068*/ 	.word	0x00000020


	//----- nvinfo : EIATTR_FRAME_SIZE
	.align		4
.L_17:
        /*006c*/ 	.byte	0x04, 0x11
        /*006e*/ 	.short	(.L_19 - .L_18)
	.align		4
.L_18:
        /*0070*/ 	.word	index@(_Z31convertToFullEigenvectorsKernelPKdS0_Pdiii)
        /*0074*/ 	.word	0x00000000


	//----- nvinfo : EIATTR_REGCOUNT
	.align		4
.L_19:
        /*0078*/ 	.byte	0x04, 0x2f
        /*007a*/ 	.short	(.L_21 - .L_20)
	.align		4
.L_20:
        /*007c*/ 	.word	index@(_Z27normalizeEigenvectorsKernelPdii)
        /*0080*/ 	.word	0x0000001e


	//----- nvinfo : EIATTR_FRAME_SIZE
	.align		4
.L_21:
        /*0084*/ 	.byte	0x04, 0x11
        /*0086*/ 	.short	(.L_23 - .L_22)
	.align		4
.L_22:
        /*0088*/ 	.word	index@($__internal_2_$__cuda_sm20_dsqrt_rn_f64_mediumpath_v1)
        /*008c*/ 	.word	0x00000000


	//----- nvinfo : EIATTR_FRAME_SIZE
	.align		4
.L_23:
        /*0090*/ 	.byte	0x04, 0x11
        /*0092*/ 	.short	(.L_25 - .L_24)
	.align		4
.L_24:
        /*0094*/ 	.word	index@($__internal_1_$__cuda_sm20_div_rn_f64_full)
        /*0098*/ 	.word	0x00000000


	//----- nvinfo : EIATTR_FRAME_SIZE
	.align		4
.L_25:
        /*009c*/ 	.byte	0x04, 0x11
        /*009e*/ 	.short	(.L_27 - .L_26)
	.align		4
.L_26:
        /*00a0*/ 	.word	index@(_Z27normalizeEigenvectorsKernelPdii)
        /*00a4*/ 	.word	0x00000000


	//----- nvinfo : EIATTR_REGCOUNT
	.align		4
.L_27:
        /*00a8*/ 	.byte	0x04, 0x2f
        /*00aa*/ 	.short	(.L_29 - .L_28)
	.align		4
.L_28:
        /*00ac*/ 	.word	index@(_Z17projectDataKernelPKdS0_Pdiii)
        /*00b0*/ 	.word	0x0000001f


	//----- nvinfo : EIATTR_FRAME_SIZE
	.align		4
.L_29:
        /*00b4*/ 	.byte	0x04, 0x11
        /*00b6*/ 	.short	(.L_31 - .L_30)
	.align		4
.L_30:
        /*00b8*/ 	.word	index@(_Z17projectDataKernelPKdS0_Pdiii)
        /*00bc*/ 	.word	0x00000000


	//----- nvinfo : EIATTR_REGCOUNT
	.align		4
.L_31:
        /*00c0*/ 	.byte	0x04, 0x2f
        /*00c2*/ 	.short	(.L_33 - .L_32)
	.align		4
.L_32:
        /*00c4*/ 	.word	index@(_Z21computeDistanceKernelPKdS0_Pdii)
        /*00c8*/ 	.word	0x00000020


	//----- nvinfo : EIATTR_FRAME_SIZE
	.align		4
.L_33:
        /*00cc*/ 	.byte	0x04, 0x11
        /*00ce*/ 	.short	(.L_35 - .L_34)
	.align		4
.L_34:
        /*00d0*/ 	.word	index@($__internal_0_$__cuda_sm20_dsqrt_rn_f64_mediumpath_v1)
        /*00d4*/ 	.word	0x00000000


	//----- nvinfo : EIATTR_FRAME_SIZE
	.align		4
.L_35:
        /*00d8*/ 	.byte	0x04, 0x11
        /*00da*/ 	.short	(.L_37 - .L_36)
	.align		4
.L_36:
        /*00dc*/ 	.word	index@(_Z21computeDistanceKernelPKdS0_Pdii)
        /*00e0*/ 	.word	0x00000000


	//----- nvinfo : EIATTR_MIN_STACK_SIZE
	.align		4
.L_37:
        /*00e4*/ 	.byte	0x04, 0x12
        /*00e6*/ 	.short	(.L_39 - .L_38)
	.align		4
.L_38:
        /*00e8*/ 	.word	index@(_Z21computeDistanceKernelPKdS0_Pdii)
        /*00ec*/ 	.word	0x00000000


	//----- nvinfo : EIATTR_MIN_STACK_SIZE
	.align		4
.L_39:
        /*00f0*/ 	.byte	0x04, 0x12
        /*00f2*/ 	.short	(.L_41 - .L_40)
	.align		4
.L_40:
        /*00f4*/ 	.word	index@(_Z17projectDataKernelPKdS0_Pdiii)
        /*00f8*/ 	.word	0x00000000


	//----- nvinfo : EIATTR_MIN_STACK_SIZE
	.align		4
.L_41:
        /*00fc*/ 	.byte	0x04, 0x12
        /*00fe*/ 	.short	(.L_43 - .L_42)
	.align		4
.L_42:
        /*0100*/ 	.word	index@(_Z27normalizeEigenvectorsKernelPdii)
        /*0104*/ 	.word	0x00000000


	//----- nvinfo : EIATTR_MIN_STACK_SIZE
	.align		4
.L_43:
        /*0108*/ 	.byte	0x04, 0x12
        /*010a*/ 	.short	(.L_45 - .L_44)
	.align		4
.L_44:
        /*010c*/ 	.word	index@(_Z31convertToFullEigenvectorsKernelPKdS0_Pdiii)
        /*0110*/ 	.word	0x00000000


	//----- nvinfo : EIATTR_MIN_STACK_SIZE
	.align		4
.L_45:
        /*0114*/ 	.byte	0x04, 0x12
        /*0116*/ 	.short	(.L_47 - .L_46)
	.align		4
.L_46:
        /*0118*/ 	.word	index@(_Z27computeSmallCovMatrixKernelPKdPdii)
        /*011c*/ 	.word	0x00000000


	//----- nvinfo : EIATTR_MIN_STACK_SIZE
	.align		4
.L_47:
        /*0120*/ 	.byte	0x04, 0x12
        /*0122*/ 	.short	(.L_49 - .L_48)
	.align		4
.L_48:
        /*0124*/ 	.word	index@(_Z16centerDataKernelPKdS0_Pdii)
        /*0128*/ 	.word	0x00000000


	//----- nvinfo : EIATTR_MIN_STACK_SIZE
	.align		4
.L_49:
        /*012c*/ 	.byte	0x04, 0x12
        /*012e*/ 	.short	(.L_51 - .L_50)
	.align		4
.L_50:
        /*0130*/ 	.word	index@(_Z17computeMeanKernelPKdPdii)
        /*0134*/ 	.word	0x00000000
.L_51:


//--------------------- .nv.compat                --------------------------
	.section	.nv.compat,"",@"SHT_CUDA_COMPAT_INFO"
	.align	4
        /*0000*/ 	.byte	0x02, 0x09, 0x00, 0x00, 0x02, 0x02, 0x01, 0x00, 0x02, 0x05, 0x05, 0x00, 0x03, 0x07, 0x01, 0x01
        /*0010*/ 	.byte	0x02, 0x03, 0x00, 0x00, 0x02, 0x06, 0x01, 0x00, 0x04, 0x0b, 0x08, 0x00, 0x01, 0x00, 0x00, 0x00
        /*0020*/ 	.byte	0x00, 0x00, 0x00, 0x00


//--------------------- .nv.info._Z21computeDistanceKernelPKdS0_Pdii --------------------------
	.section	.nv.info._Z21computeDistanceKernelPKdS0_Pdii,"",@"SHT_CUDA_INFO"
	.sectionflags	@""
	.align	4


	//----- nvinfo : EIATTR_CUDA_API_VERSION
	.align		4
        /*0000*/ 	.byte	0x04, 0x37
        /*0002*/ 	.short	(.L_53 - .L_52)
.L_52:
        /*0004*/ 	.word	0x00000082


	//----- nvinfo : EIATTR_KPARAM_INFO
	.align		4
.L_53:
        /*0008*/ 	.byte	0x04, 0x17
        /*000a*/ 	.short	(.L_55 - .L_54)
.L_54:
        /*000c*/ 	.word	0x00000000
        /*0010*/ 	.short	0x0004
        /*0012*/ 	.short	0x001c
        /*0014*/ 	.byte	0x00, 0xf0, 0x11, 0x00


	//----- nvinfo : EIATTR_KPARAM_INFO
	.align		4
.L_55:
        /*0018*/ 	.byte	0x04, 0x17
        /*001a*/ 	.short	(.L_57 - .L_56)
.L_56:
        /*001c*/ 	.word	0x00000000
        /*0020*/ 	.short	0x0003
        /*0022*/ 	.short	0x0018
        /*0024*/ 	.byte	0x00, 0xf0, 0x11, 0x00


	//----- nvinfo : EIATTR_KPARAM_INFO
	.align		4
.L_57:
        /*0028*/ 	.byte	0x04, 0x17
        /*002a*/ 	.short	(.L_59 - .L_58)
.L_58:
        /*002c*/ 	.word	0x00000000
        /*0030*/ 	.short	0x0002
        /*0032*/ 	.short	0x0010
        /*0034*/ 	.byte	0x00, 0xf5, 0x21, 0x00


	//----- nvinfo : EIATTR_KPARAM_INFO
	.align		4
.L_59:
        /*0038*/ 	.byte	0x04, 0x17
        /*003a*/ 	.short	(.L_61 - .L_60)
.L_60:
        /*003c*/ 	.word	0x00000000
        /*0040*/ 	.short	0x0001
        /*0042*/ 	.short	0x0008
        /*0044*/ 	.byte	0x00, 0xf5, 0x21, 0x00


	//----- nvinfo : EIATTR_KPARAM_INFO
	.align		4
.L_61:
        /*0048*/ 	.byte	0x04, 0x17
        /*004a*/ 	.short	(.L_63 - .L_62)
.L_62:
        /*004c*/ 	.word	0x00000000
        /*0050*/ 	.short	0x0000
        /*0052*/ 	.short	0x0000
        /*0054*/ 	.byte	0x00, 0xf5, 0x21, 0x00


	//----- nvinfo : EIATTR_SPARSE_MMA_MASK
	.align		4
.L_63:
        /*0058*/ 	.byte	0x03, 0x50
        /*005a*/ 	.short	0x0000


	//----- nvinfo : EIATTR_MAXREG_COUNT
	.align		4
        /*005c*/ 	.byte	0x03, 0x1b
        /*005e*/ 	.short	0x00ff


	//----- nvinfo : EIATTR_MERCURY_ISA_VERSION
	.align		4
        /*0060*/ 	.byte	0x03, 0x5f
        /*0062*/ 	.short	0x0101


	//----- nvinfo : EIATTR_VRC_CTA_INIT_COUNT
	.align		4
        /*0064*/ 	.byte	0x02, 0x4a
	.zero		1
	.zero		1


	//----- nvinfo : EIATTR_EXIT_INSTR_OFFSETS
	.align		4
        /*0068*/ 	.byte	0x04, 0x1c
        /*006a*/ 	.short	(.L_65 - .L_64)


	//   ....[0]....
.L_64:
        /*006c*/ 	.word	0x00000070


	//   ....[1]....
        /*0070*/ 	.word	0x00000db0


	//----- nvinfo : EIATTR_CRS_STACK_SIZE
	.align		4
.L_65:
        /*0074*/ 	.byte	0x04, 0x1e
        /*0076*/ 	.short	(.L_67 - .L_66)
.L_66:
        /*0078*/ 	.word	0x00000000


	//----- nvinfo : EIATTR_CBANK_PARAM_SIZE
	.align		4
.L_67:
        /*007c*/ 	.byte	0x03, 0x19
        /*007e*/ 	.short	0x0020


	//----- nvinfo : EIATTR_PARAM_CBANK
	.align		4
        /*0080*/ 	.byte	0x04, 0x0a
        /*0082*/ 	.short	(.L_69 - .L_68)
	.align		4
.L_68:
        /*0084*/ 	.word	index@(.nv.constant0._Z21computeDistanceKernelPKdS0_Pdii)
        /*0088*/ 	.short	0x0380
        /*008a*/ 	.short	0x0020


	//----- nvinfo : EIATTR_SW_WAR
	.align		4
.L_69:
        /*008c*/ 	.byte	0x04, 0x36
        /*008e*/ 	.short	(.L_71 - .L_70)
.L_70:
        /*0090*/ 	.word	0x00000008
.L_71:


//--------------------- .nv.info._Z17projectDataKernelPKdS0_Pdiii --------------------------
	.section	.nv.info._Z17projectDataKernelPKdS0_Pdiii,"",@"SHT_CUDA_INFO"
	.sectionflags	@""
	.align	4


	//----- nvinfo : EIATTR_CUDA_API_VERSION
	.align		4
        /*0000*/ 	.byte	0x04, 0x37
        /*0002*/ 	.short	(.L_73 - .L_72)
.L_72:
        /*0004*/ 	.word	0x00000082


	//----- nvinfo : EIATTR_KPARAM_INFO
	.align		4
.L_73:
        /*0008*/ 	.byte	0x04, 0x17
        /*000a*/ 	.short	(.L_75 - .L_74)
.L_74:
        /*000c*/ 	.word	0x00000000
        /*0010*/ 	.short	0x0005
        /*0012*/ 	.short	0x0020
        /*0014*/ 	.byte	0x00, 0xf0, 0x11, 0x00


	//----- nvinfo : EIATTR_KPARAM_INFO
	.align		4
.L_75:
        /*0018*/ 	.byte	0x04, 0x17
        /*001a*/ 	.short	(.L_77 - .L_76)
.L_76:
        /*001c*/ 	.word	0x00000000
        /*0020*/ 	.short	0x0004
        /*0022*/ 	.short	0x001c
        /*0024*/ 	.byte	0x00, 0xf0, 0x11, 0x00


	//----- nvinfo : EIATTR_KPARAM_INFO
	.align		4
.L_77:
        /*0028*/ 	.byte	0x04, 0x17
        /*002a*/ 	.short	(.L_79 - .L_78)
.L_78:
        /*002c*/ 	.word	0x00000000
        /*0030*/ 	.short	0x0003
        /*0032*/ 	.short	0x0018
        /*0034*/ 	.byte	0x00, 0xf0, 0x11, 0x00


	//----- nvinfo : EIATTR_KPARAM_INFO
	.align		4
.L_79:
        /*0038*/ 	.byte	0x04, 0x17
        /*003a*/ 	.short	(.L_81 - .L_80)
.L_80:
        /*003c*/ 	.word	0x00000000
        /*0040*/ 	.short	0x0002
        /*0042*/ 	.short	0x0010
        /*0044*/ 	.byte	0x00, 0xf5, 0x21, 0x00


	//----- nvinfo : EIATTR_KPARAM_INFO
	.align		4
.L_81:
        /*0048*/ 	.byte	0x04, 0x17
        /*004a*/ 	.short	(.L_83 - .L_82)
.L_82:
        /*004c*/ 	.word	0x00000000
        /*0050*/ 	.short	0x0001
        /*0052*/ 	.short	0x0008
        /*0054*/ 	.byte	0x00, 0xf5, 0x21, 0x00


	//----- nvinfo : EIATTR_KPARAM_INFO
	.align		4
.L_83:
        /*0058*/ 	.byte	0x04, 0x17
        /*005a*/ 	.short	(.L_85 - .L_84)
.L_84:
        /*005c*/ 	.word	0x00000000
        /*0060*/ 	.short	0x0000
        /*0062*/ 	.short	0x0000
        /*0064*/ 	.byte	0x00, 0xf5, 0x21, 0x00


	//----- nvinfo : EIATTR_SPARSE_MMA_MASK
	.align		4
.L_85:
        /*0068*/ 	.byte	0x03, 0x50
        /*006a*/ 	.short	0x0000


	//----- nvinfo : EIATTR_MAXREG_COUNT
	.align		4
        /*006c*/ 	.byte	0x03, 0x1b
        /*006e*/ 	.short	0x00ff


	//----- nvinfo : EIATTR_MERCURY_ISA_VERSION
	.align		4
        /*0070*/ 	.byte	0x03, 0x5f
        /*0072*/ 	.short	0x0101


	//----- nvinfo : EIATTR_VRC_CTA_INIT_COUNT
	.align		4
        /*0074*/ 	.byte	0x02, 0x4a
	.zero		1
	.zero		1


	//----- nvinfo : EIATTR_EXIT_INSTR_OFFSETS
	.align		4
        /*0078*/ 	.byte	0x04, 0x1c
        /*007a*/ 	.short	(.L_87 - .L_86)


	//   ....[0]....
.L_86:
        /*007c*/ 	.word	0x000000c0


	//   ....[1]....
        /*0080*/ 	.word	0x00000bf0


	//----- nvinfo : EIATTR_CBANK_PARAM_SIZE
	.align		4
.L_87:
        /*0084*/ 	.byte	0x03, 0x19
        /*0086*/ 	.short	0x0024


	//----- nvinfo : EIATTR_PARAM_CBANK
	.align		4
        /*0088*/ 	.byte	0x04, 0x0a
        /*008a*/ 	.short	(.L_89 - .L_88)
	.align		4
.L_88:
        /*008c*/ 	.word	index@(.nv.constant0._Z17projectDataKernelPKdS0_Pdiii)
        /*0090*/ 	.short	0x0380
        /*0092*/ 	.short	0x0024


	//----- nvinfo : EIATTR_SW_WAR
	.align		4
.L_89:
        /*0094*/ 	.byte	0x04, 0x36
        /*0096*/ 	.short	(.L_91 - .L_90)
.L_90:
        /*0098*/ 	.word	0x00000008
.L_91:


//--------------------- .nv.info._Z27normalizeEigenvectorsKernelPdii --------------------------
	.section	.nv.info._Z27normalizeEigenvectorsKernelPdii,"",@"SHT_CUDA_INFO"
	.sectionflags	@""
	.align	4


	//----- nvinfo : EIATTR_CUDA_API_VERSION
	.align		4
        /*0000*/ 	.byte	0x04, 0x37
        /*0002*/ 	.short	(.L_93 - .L_92)
.L_92:
        /*0004*/ 	.word	0x00000082


	//----- nvinfo : EIATTR_KPARAM_INFO
	.align		4
.L_93:
        /*0008*/ 	.byte	0x04, 0x17
        /*000a*/ 	.short	(.L_95 - .L_94)
.L_94:
        /*000c*/ 	.word	0x00000000
        /*0010*/ 	.short	0x0002
        /*0012*/ 	.short	0x000c
        /*0014*/ 	.byte	0x00, 0xf0, 0x11, 0x00


	//----- nvinfo : EIATTR_KPARAM_INFO
	.align		4
.L_95:
        /*0018*/ 	.byte	0x04, 0x17
        /*001a*/ 	.short	(.L_97 - .L_96)
.L_96:
        /*001c*/ 	.word	0x00000000
        /*0020*/ 	.short	0x0001
        /*0022*/ 	.short	0x0008
        /*0024*/ 	.byte	0x00, 0xf0, 0x11, 0x00


	//----- nvinfo : EIATTR_KPARAM_INFO
	.align		4
.L_97:
        /*0028*/ 	.byte	0x04, 0x17
        /*002a*/ 	.short	(.L_99 - .L_98)
.L_98:
        /*002c*/ 	.word	0x00000000
        /*0030*/ 	.short	0x0000
        /*0032*/ 	.short	0x0000
        /*0034*/ 	.byte	0x00, 0xf5, 0x21, 0x00


	//----- nvinfo : EIATTR_SPARSE_MMA_MASK
	.align		4
.L_99:
        /*0038*/ 	.byte	0x03, 0x50
        /*003a*/ 	.short	0x0000


	//----- nvinfo : EIATTR_MAXREG_COUNT
	.align		4
        /*003c*/ 	.byte	0x03, 0x1b
        /*003e*/ 	.short	0x00ff


	//----- nvinfo : EIATTR_MERCURY_ISA_VERSION
	.align		4
        /*0040*/ 	.byte	0x03, 0x5f
        /*0042*/ 	.short	0x0101


	//----- nvinfo : EIATTR_VRC_CTA_INIT_COUNT
	.align		4
        /*0044*/ 	.byte	0x02, 0x4a
	.zero		1
	.zero		1


	//----- nvinfo : EIATTR_EXIT_INSTR_OFFSETS
	.align		4
        /*0048*/ 	.byte	0x04, 0x1c
        /*004a*/ 	.short	(.L_101 - .L_100)


	//   ....[0]....
.L_100:
        /*004c*/ 	.word	0x00000070


	//   ....[1]....
        /*0050*/ 	.word	0x000008b0


	//   ....[2]....
        /*0054*/ 	.word	0x00002100


	//   ....[3]....
        /*0058*/ 	.word	0x00002d20


	//   ....[4]....
        /*005c*/ 	.word	0x00003380


	//   ....[5]....
        /*0060*/ 	.word	0x00003590


	//----- nvinfo : EIATTR_CRS_STACK_SIZE
	.align		4
.L_101:
        /*0064*/ 	.byte	0x04, 0x1e
        /*0066*/ 	.short	(.L_103 - .L_102)
.L_102:
        /*0068*/ 	.word	0x00000000


	//----- nvinfo : EIATTR_CBANK_PARAM_SIZE
	.align		4
.L_103:
        /*006c*/ 	.byte	0x03, 0x19
        /*006e*/ 	.short	0x0010


	//----- nvinfo : EIATTR_PARAM_CBANK
	.align		4
        /*0070*/ 	.byte	0x04, 0x0a
        /*0072*/ 	.short	(.L_105 - .L_104)
	.align		4
.L_104:
        /*0074*/ 	.word	index@(.nv.constant0._Z27normalizeEigenvectorsKernelPdii)
        /*0078*/ 	.short	0x0380
        /*007a*/ 	.short	0x0010


	//----- nvinfo : EIATTR_SW_WAR
	.align		4
.L_105:
        /*007c*/ 	.byte	0x04, 0x36
        /*007e*/ 	.short	(.L_107 - .L_106)
.L_106:
        /*0080*/ 	.word	0x00000008
.L_107:


//--------------------- .nv.info._Z31convertToFullEigenvectorsKernelPKdS0_Pdiii --------------------------
	.section	.nv.info._Z31convertToFullEigenvectorsKernelPKdS0_Pdiii,"",@"SHT_CUDA_INFO"
	.sectionflags	@""
	.align	4


	//----- nvinfo : EIATTR_CUDA_API_VERSION
	.align		4
        /*0000*/ 	.byte	0x04, 0x37
        /*0002*/ 	.short	(.L_109 - .L_108)
.L_108:
        /*0004*/ 	.word	0x00000082


	//----- nvinfo : EIATTR_KPARAM_INFO
	.align		4
.L_109:
        /*0008*/ 	.byte	0x04, 0x17
        /*000a*/ 	.short	(.L_111 - .L_110)
.L_110:
        /*000c*/ 	.word	0x00000000
        /*0010*/ 	.short	0x0005
        /*0012*/ 	.short	0x0020
        /*0014*/ 	.byte	0x00, 0xf0, 0x11, 0x00


	//----- nvinfo : EIATTR_KPARAM_INFO
	.align		4
.L_111:
        /*0018*/ 	.byte	0x04, 0x17
        /*001a*/ 	.short	(.L_113 - .L_112)
.L_112:
        /*001c*/ 	.word	0x00000000
        /*0020*/ 	.short	0x0004
        /*0022*/ 	.short	0x001c
        /*0024*/ 	.byte	0x00, 0xf0, 0x11, 0x00


	//----- nvinfo : EIATTR_KPARAM_INFO
	.align		4
.L_113:
        /*0028*/ 	.byte	0x04, 0x17
        /*002a*/ 	.short	(.L_115 - .L_114)
.L_114:
        /*002c*/ 	.word	0x00000000
        /*0030*/ 	.short	0x0003
        /*0032*/ 	.short	0x0018
        /*0034*/ 	.byte	0x00, 0xf0, 0x11, 0x00


	//----- nvinfo : EIATTR_KPARAM_INFO
	.align		4
.L_115:
        /*0038*/ 	.byte	0x04, 0x17
        /*003a*/ 	.short	(.L_117 - .L_116)
.L_116:
        /*003c*/ 	.word	0x00000000
        /*0040*/ 	.short	0x0002
        /*0042*/ 	.short	0x0010
        /*0044*/ 	.byte	0x00, 0xf5, 0x21, 0x00


	//----- nvinfo : EIATTR_KPARAM_INFO
	.align		4
.L_117:
        /*0048*/ 	.byte	0x04, 0x17
        /*004a*/ 	.short	(.L_119 - .L_118)
.L_118:
        /*004c*/ 	.word	0x00000000
        /*0050*/ 	.short	0x0001
        /*0052*/ 	.short	0x0008
        /*0054*/ 	.byte	0x00, 0xf5, 0x21, 0x00


	//----- nvinfo : EIATTR_KPARAM_INFO
	.align		4
.L_119:
        /*0058*/ 	.byte	0x04, 0x17
        /*005a*/ 	.short	(.L_121 - .L_120)
.L_120:
        /*005c*/ 	.word	0x00000000
        /*0060*/ 	.short	0x0000
        /*0062*/ 	.short	0x0000
        /*0064*/ 	.byte	0x00, 0xf5, 0x21, 0x00


	//----- nvinfo : EIATTR_SPARSE_MMA_MASK
	.align		4
.L_121:
        /*0068*/ 	.byte	0x03, 0x50
        /*006a*/ 	.short	0x0000


	//----- nvinfo : EIATTR_MAXREG_COUNT
	.align		4
        /*006c*/ 	.byte	0x03, 0x1b
        /*006e*/ 	.short	0x00ff


	//----- nvinfo : EIATTR_MERCURY_ISA_VERSION
	.align		4
        /*0070*/ 	.byte	0x03, 0x5f
        /*0072*/ 	.short	0x0101


	//----- nvinfo : EIATTR_VRC_CTA_INIT_COUNT
	.align		4
        /*0074*/ 	.byte	0x02, 0x4a
	.zero		1
	.zero		1


	//----- nvinfo : EIATTR_EXIT_INSTR_OFFSETS
	.align		4
        /*0078*/ 	.byte	0x04, 0x1c
        /*007a*/ 	.short	(.L_123 - .L_122)


	//   ....[0]....
.L_122:
        /*007c*/ 	.word	0x000000a0


	//   ....[1]....
        /*0080*/ 	.word	0x000008c0


	//----- nvinfo : EIATTR_CBANK_PARAM_SIZE
	.align		4
.L_123:
        /*0084*/ 	.byte	0x03, 0x19
        /*0086*/ 	.short	0x0024


	//----- nvinfo : EIATTR_PARAM_CBANK
	.align		4
        /*0088*/ 	.byte	0x04, 0x0a
        /*008a*/ 	.short	(.L_125 - .L_124)
	.align		4
.L_124:
        /*008c*/ 	.word	index@(.nv.constant0._Z31convertToFullEigenvectorsKernelPKdS0_Pdiii)
        /*0090*/ 	.short	0x0380
        /*0092*/ 	.short	0x0024


	//----- nvinfo : EIATTR_SW_WAR
	.align		4
.L_125:
        /*0094*/ 	.byte	0x04, 0x36
        /*0096*/ 	.short	(.L_127 - .L_126)
.L_126:
        /*0098*/ 	.word	0x00000008
.L_127:


//--------------------- .nv.info._Z27computeSmallCovMatrixKernelPKdPdii --------------------------
	.section	.nv.info._Z27computeSmallCovMatrixKernelPKdPdii,"",@"SHT_CUDA_INFO"
	.sectionflags	@""
	.align	4


	//----- nvinfo : EIATTR_CUDA_API_VERSION
	.align		4
        /*0000*/ 	.byte	0x04, 0x37
        /*0002*/ 	.short	(.L_129 - .L_128)
.L_128:
        /*0004*/ 	.word	0x00000082


	//----- nvinfo : EIATTR_KPARAM_INFO
	.align		4
.L_129:
        /*0008*/ 	.byte	0x04, 0x17
        /*000a*/ 	.short	(.L_131 - .L_130)
.L_130:
        /*000c*/ 	.word	0x00000000
        /*0010*/ 	.short	0x0003
        /*0012*/ 	.short	0x0014
        /*0014*/ 	.byte	0x00, 0xf0, 0x11, 0x00


	//----- nvinfo : EIATTR_KPARAM_INFO
	.align		4
.L_131:
        /*0018*/ 	.byte	0x04, 0x17
        /*001a*/ 	.short	(.L_133 - .L_132)
.L_132:
        /*001c*/ 	.word	0x00000000
        /*0020*/ 	.short	0x0002
        /*0022*/ 	.short	0x0010
        /*0024*/ 	.byte	0x00, 0xf0, 0x11, 0x00


	//----- nvinfo : EIATTR_KPARAM_INFO
	.align		4
.L_133:
        /*0028*/ 	.byte	0x04, 0x17
        /*002a*/ 	.short	(.L_135 - .L_134)
.L_134:
        /*002c*/ 	.word	0x00000000
        /*0030*/ 	.short	0x0001
        /*0032*/ 	.short	0x0008
        /*0034*/ 	.byte	0x00, 0xf5, 0x21, 0x00


	//----- nvinfo : EIATTR_KPARAM_INFO
	.align		4
.L_135:
        /*0038*/ 	.byte	0x04, 0x17
        /*003a*/ 	.short	(.L_137 - .L_136)
.L_136:
        /*003c*/ 	.word	0x00000000
        /*0040*/ 	.short	0x0000
        /*0042*/ 	.short	0x0000
        /*0044*/ 	.byte	0x00, 0xf5, 0x21, 0x00


	//----- nvinfo : EIATTR_SPARSE_MMA_MASK
	.align		4
.L_137:
        /*0048*/ 	.byte	0x03, 0x50
        /*004a*/ 	.short	0x0000


	//----- nvinfo : EIATTR_MAXREG_COUNT
	.align		4
        /*004c*/ 	.byte	0x03, 0x1b
        /*004e*/ 	.short	0x00ff


	//----- nvinfo : EIATTR_MERCURY_ISA_VERSION
	.align		4
        /*0050*/ 	.byte	0x03, 0x5f
        /*0052*/ 	.short	0x0101


	//----- nvinfo : EIATTR_VRC_CTA_INIT_COUNT
	.align		4
        /*0054*/ 	.byte	0x02, 0x4a
	.zero		1
	.zero		1


	//----- nvinfo : EIATTR_EXIT_INSTR_OFFSETS
	.align		4
        /*0058*/ 	.byte	0x04, 0x1c
        /*005a*/ 	.short	(.L_139 - .L_138)


	//   ....[0]....
.L_138:
        /*005c*/ 	.word	0x000000c0


	//   ....[1]....
        /*0060*/ 	.word	0x00000d00


	//----- nvinfo : EIATTR_CRS_STACK_SIZE
	.align		4
.L_139:
        /*0064*/ 	.byte	0x04, 0x1e
        /*0066*/ 	.short	(.L_141 - .L_140)
.L_140:
        /*0068*/ 	.word	0x00000000


	//----- nvinfo : EIATTR_CBANK_PARAM_SIZE
	.align		4
.L_141:
        /*006c*/ 	.byte	0x03, 0x19
        /*006e*/ 	.short	0x0018


	//----- nvinfo : EIATTR_PARAM_CBANK
	.align		4
        /*0070*/ 	.byte	0x04, 0x0a
        /*0072*/ 	.short	(.L_143 - .L_142)
	.align		4
.L_142:
        /*0074*/ 	.word	index@(.nv.constant0._Z27computeSmallCovMatrixKernelPKdPdii)
        /*0078*/ 	.short	0x0380
        /*007a*/ 	.short	0x0018


	//----- nvinfo : EIATTR_SW_WAR
	.align		4
.L_143:
        /*007c*/ 	.byte	0x04, 0x36
        /*007e*/ 	.short	(.L_145 - .L_144)
.L_144:
        /*0080*/ 	.word	0x00000008
.L_145:


//--------------------- .nv.info._Z16centerDataKernelPKdS0_Pdii --------------------------
	.section	.nv.info._Z16centerDataKernelPKdS0_Pdii,"",@"SHT_CUDA_INFO"
	.sectionflags	@""
	.align	4


	//----- nvinfo : EIATTR_CUDA_API_VERSION
	.align		4
        /*0000*/ 	.byte	0x04, 0x37
        /*0002*/ 	.short	(.L_147 - .L_146)
.L_146:
        /*0004*/ 	.word	0x00000082


	//----- nvinfo : EIATTR_KPARAM_INFO
	.align		4
.L_147:
        /*0008*/ 	.byte	0x04, 0x17
        /*000a*/ 	.short	(.L_149 - .L_148)
.L_148:
        /*000c*/ 	.word	0x00000000
        /*0010*/ 	.short	0x0004
        /*0012*/ 	.short	0x001c
        /*0014*/ 	.byte	0x00, 0xf0, 0x11, 0x00


	//----- nvinfo : EIATTR_KPARAM_INFO
	.align		4
.L_149:
        /*0018*/ 	.byte	0x04, 0x17
        /*001a*/ 	.short	(.L_151 - .L_150)
.L_150:
        /*001c*/ 	.word	0x00000000
        /*0020*/ 	.short	0x0003
        /*0022*/ 	.short	0x0018
        /*0024*/ 	.byte	0x00, 0xf0, 0x11, 0x00


	//----- nvinfo : EIATTR_KPARAM_INFO
	.align		4
.L_151:
        /*0028*/ 	.byte	0x04, 0x17
        /*002a*/ 	.short	(.L_153 - .L_152)
.L_152:
        /*002c*/ 	.word	0x00000000
        /*0030*/ 	.short	0x0002
        /*0032*/ 	.short	0x0010
        /*0034*/ 	.byte	0x00, 0xf5, 0x21, 0x00


	//----- nvinfo : EIATTR_KPARAM_INFO
	.align		4
.L_153:
        /*0038*/ 	.byte	0x04, 0x17
        /*003a*/ 	.short	(.L_155 - .L_154)
.L_154:
        /*003c*/ 	.word	0x00000000
        /*0040*/ 	.short	0x0001
        /*0042*/ 	.short	0x0008
        /*0044*/ 	.byte	0x00, 0xf5, 0x21, 0x00


	//----- nvinfo : EIATTR_KPARAM_INFO
	.align		4
.L_155:
        /*0048*/ 	.byte	0x04, 0x17
        /*004a*/ 	.short	(.L_157 - .L_156)
.L_156:
        /*004c*/ 	.word	0x00000000
        /*0050*/ 	.short	0x0000
        /*0052*/ 	.short	0x0000
        /*0054*/ 	.byte	0x00, 0xf5, 0x21, 0x00


	//----- nvinfo : EIATTR_SPARSE_MMA_MASK
	.align		4
.L_157:
        /*0058*/ 	.byte	0x03, 0x50
        /*005a*/ 	.short	0x0000


	//----- nvinfo : EIATTR_MAXREG_COUNT
	.align		4
        /*005c*/ 	.byte	0x03, 0x1b
        /*005e*/ 	.short	0x00ff


	//----- nvinfo : EIATTR_MERCURY_ISA_VERSION
	.align		4
        /*0060*/ 	.byte	0x03, 0x5f
        /*0062*/ 	.short	0x0101


	//----- nvinfo : EIATTR_VRC_CTA_INIT_COUNT
	.align		4
        /*0064*/ 	.byte	0x02, 0x4a
	.zero		1
	.zero		1


	//----- nvinfo : EIATTR_EXIT_INSTR_OFFSETS
	.align		4
        /*0068*/ 	.byte	0x04, 0x1c
        /*006a*/ 	.short	(.L_159 - .L_158)


	//   ....[0]....
.L_158:
        /*006c*/ 	.word	0x000000c0


	//   ....[1]....
        /*0070*/ 	.word	0x00000190


	//----- nvinfo : EIATTR_CBANK_PARAM_SIZE
	.align		4
.L_159:
        /*0074*/ 	.byte	0x03, 0x19
        /*0076*/ 	.short	0x0020


	//----- nvinfo : EIATTR_PARAM_CBANK
	.align		4
        /*0078*/ 	.byte	0x04, 0x0a
        /*007a*/ 	.short	(.L_161 - .L_160)
	.align		4
.L_160:
        /*007c*/ 	.word	index@(.nv.constant0._Z16centerDataKernelPKdS0_Pdii)
        /*0080*/ 	.short	0x0380
        /*0082*/ 	.short	0x0020


	//----- nvinfo : EIATTR_SW_WAR
	.align		4
.L_161:
        /*0084*/ 	.byte	0x04, 0x36
        /*0086*/ 	.short	(.L_163 - .L_162)
.L_162:
        /*0088*/ 	.word	0x00000008
.L_163:


//--------------------- .nv.info._Z17computeMeanKernelPKdPdii --------------------------
	.section	.nv.info._Z17computeMeanKernelPKdPdii,"",@"SHT_CUDA_INFO"
	.sectionflags	@""
	.align	4


	//----- nvinfo : EIATTR_CUDA_API_VERSION
	.align		4
        /*0000*/ 	.byte	0x04, 0x37
        /*0002*/ 	.short	(.L_165 - .L_164)
.L_164:
        /*0004*/ 	.word	0x00000082


	//----- nvinfo : EIATTR_KPARAM_INFO
	.align		4
.L_165:
        /*0008*/ 	.byte	0x04, 0x17
        /*000a*/ 	.short	(.L_167 - .L_166)
.L_166:
        /*000c*/ 	.word	0x00000000
        /*0010*/ 	.short	0x0003
        /*0012*/ 	.short	0x0014
        /*0014*/ 	.byte	0x00, 0xf0, 0x11, 0x00


	//----- nvinfo : EIATTR_KPARAM_INFO
	.align		4
.L_167:
        /*0018*/ 	.byte	0x04, 0x17
        /*001a*/ 	.short	(.L_169 - .L_168)
.L_168:
        /*001c*/ 	.word	0x00000000
        /*0020*/ 	.short	0x0002
        /*0022*/ 	.short	0x0010
        /*0024*/ 	.byte	0x00, 0xf0, 0x11, 0x00


	//----- nvinfo : EIATTR_KPARAM_INFO
	.align		4
.L_169:
        /*0028*/ 	.byte	0x04, 0x17
        /*002a*/ 	.short	(.L_171 - .L_170)
.L_170:
        /*002c*/ 	.word	0x00000000
        /*0030*/ 	.short	0x0001
        /*0032*/ 	.short	0x0008
        /*0034*/ 	.byte	0x00, 0xf5, 0x21, 0x00


	//----- nvinfo : EIATTR_KPARAM_INFO
	.align		4
.L_171:
        /*0038*/ 	.byte	0x04, 0x17
        /*003a*/ 	.short	(.L_173 - .L_172)
.L_172:
        /*003c*/ 	.word	0x00000000
        /*0040*/ 	.short	0x0000
        /*0042*/ 	.short	0x0000
        /*0044*/ 	.byte	0x00, 0xf5, 0x21, 0x00


	//----- nvinfo : EIATTR_SPARSE_MMA_MASK
	.align		4
.L_173:
        /*0048*/ 	.byte	0x03, 0x50
        /*004a*/ 	.short	0x0000


	//----- nvinfo : EIATTR_MAXREG_COUNT
	.align		4
        /*004c*/ 	.byte	0x03, 0x1b
        /*004e*/ 	.short	0x00ff


	//----- nvinfo : EIATTR_MERCURY_ISA_VERSION
	.align		4
        /*0050*/ 	.byte	0x03, 0x5f
        /*0052*/ 	.short	0x0101


	//----- nvinfo : EIATTR_VRC_CTA_INIT_COUNT
	.align		4
        /*0054*/ 	.byte	0x02, 0x4a
	.zero		1
	.zero		1


	//----- nvinfo : EIATTR_EXIT_INSTR_OFFSETS
	.align		4
        /*0058*/ 	.byte	0x04, 0x1c
        /*005a*/ 	.short	(.L_175 - .L_174)


	//   ....[0]....
.L_174:
        /*005c*/ 	.word	0x00000070


	//   ....[1]....
        /*0060*/ 	.word	0x00000a30


	//----- nvinfo : EIATTR_CRS_STACK_SIZE
	.align		4
.L_175:
        /*0064*/ 	.byte	0x04, 0x1e
        /*0066*/ 	.short	(.L_177 - .L_176)
.L_176:
        /*0068*/ 	.word	0x00000000


	//----- nvinfo : EIATTR_CBANK_PARAM_SIZE
	.align		4
.L_177:
        /*006c*/ 	.byte	0x03, 0x19
        /*006e*/ 	.short	0x0018


	//----- nvinfo : EIATTR_PARAM_CBANK
	.align		4
        /*0070*/ 	.byte	0x04, 0x0a
        /*0072*/ 	.short	(.L_179 - .L_178)
	.align		4
.L_178:
        /*0074*/ 	.word	index@(.nv.constant0._Z17computeMeanKernelPKdPdii)
        /*0078*/ 	.short	0x0380
        /*007a*/ 	.short	0x0018


	//----- nvinfo : EIATTR_SW_WAR
	.align		4
.L_179:
        /*007c*/ 	.byte	0x04, 0x36
        /*007e*/ 	.short	(.L_181 - .L_180)
.L_180:
        /*0080*/ 	.word	0x00000008
.L_181:


//--------------------- .nv.callgraph             --------------------------
	.section	.nv.callgraph,"",@"SHT_CUDA_CALLGRAPH"
	.align	4
	.sectionentsize	8
	.align		4
        /*0000*/ 	.word	0x00000000
	.align		4
        /*0004*/ 	.word	0xffffffff
	.align		4
        /*0008*/ 	.word	0x00000000
	.align		4
        /*000c*/ 	.word	0xfffffffe
	.align		4
        /*0010*/ 	.word	0x00000000
	.align		4
        /*0014*/ 	.word	0xfffffffd
	.align		4
        /*0018*/ 	.word	0x00000000
	.align		4
        /*001c*/ 	.word	0xfffffffc


//--------------------- .text._Z21computeDistanceKernelPKdS0_Pdii --------------------------
	.section	.text._Z21computeDistanceKernelPKdS0_Pdii,"ax",@progbits
	.align	128
        .global         _Z21computeDistanceKernelPKdS0_Pdii
        .type           _Z21computeDistanceKernelPKdS0_Pdii,@function
        .size           _Z21computeDistanceKernelPKdS0_Pdii,(.L_x_135 - _Z21computeDistanceKernelPKdS0_Pdii)
        .other          _Z21computeDistanceKernelPKdS0_Pdii,@"STO_CUDA_ENTRY STV_DEFAULT"
_Z21computeDistanceKernelPKdS0_Pdii:
.text._Z21computeDistanceKernelPKdS0_Pdii:
[----:B------:R-:W-:Y:S01]  /*0000*/  LDC R1, c[0x0][0x37c] ;  /* 0x0000df00ff017b82 */ /* 0x000fe20000000800 */
[----:B------:R-:W0:Y:S07]  /*0010*/  S2R R3, SR_TID.X ;  /* 0x0000000000037919 */ /* 0x000e2e0000002100 */
[----:B------:R-:W0:Y:S01]  /*0020*/  S2UR UR4, SR_CTAID.X ;  /* 0x00000000000479c3 */ /* 0x000e220000002500 */
[----:B------:R-:W1:Y:S07]  /*0030*/  LDCU UR5, c[0x0][0x398] ;  /* 0x00007300ff0577ac */ /* 0x000e6e0008000800 */
[----:B------:R-:W0:Y:S02]  /*0040*/  LDC R0, c[0x0][0x360] ;  /* 0x0000d800ff007b82 */ /* 0x000e240000000800 */
[----:B0-----:R-:W-:-:S05]  /*0050*/  IMAD R0, R0, UR4, R3 ;  /* 0x0000000400007c24 */ /* 0x001fca000f8e0203 */
[----:B-1----:R-:W-:-:S13]  /*0060*/  ISETP.GE.AND P0, PT, R0, UR5, PT ;  /* 0x0000000500007c0c */ /* 0x002fda000bf06270 */
[----:B------:R-:W-:Y:S05]  /*0070*/  @P0 EXIT ;  /* 0x000000000000094d */ /* 0x000fea0003800000 */
[----:B------:R-:W0:Y:S01]  /*0080*/  LDCU UR8, c[0x0][0x39c] ;  /* 0x00007380ff0877ac */ /* 0x000e220008000800 */
[----:B------:R-:W-:Y:S01]  /*0090*/  CS2R R22, SRZ ;  /* 0x0000000000167805 */ /* 0x000fe2000001ff00 */
[----:B------:R-:W1:Y:S01]  /*00a0*/  LDCU.64 UR16, c[0x0][0x358] ;  /* 0x00006b00ff1077ac */ /* 0x000e620008000a00 */
[----:B0-----:R-:W-:-:S09]  /*00b0*/  UISETP.GE.AND UP0, UPT, UR8, 0x1, UPT ;  /* 0x000000010800788c */ /* 0x001fd2000bf06270 */
[----:B-1----:R-:W-:Y:S05]  /*00c0*/  BRA.U !UP0, `(.L_x_0) ;  /* 0x0000000908d47547 */ /* 0x002fea000b800000 */
[----:B------:R-:W-:Y:S02]  /*00d0*/  UISETP.GE.U32.AND UP1, UPT, UR8, 0x10, UPT ;  /* 0x000000100800788c */ /* 0x000fe4000bf26070 */
[----:B------:R-:W-:Y:S01]  /*00e0*/  IMAD R2, R0, UR8, RZ ;  /* 0x0000000800027c24 */ /* 0x000fe2000f8e02ff */
[----:B------:R-:W-:Y:S01]  /*00f0*/  ULOP3.LUT UR9, UR8, 0xf, URZ, 0xc0, !UPT ;  /* 0x0000000f08097892 */ /* 0x000fe2000f8ec0ff */
[----:B------:R-:W-:Y:S01]  /*0100*/  IMAD.MOV.U32 R3, RZ, RZ, RZ ;  /* 0x000000ffff037224 */ /* 0x000fe200078e00ff */
[----:B------:R-:W-:Y:S02]  /*0110*/  CS2R R22, SRZ ;  /* 0x0000000000167805 */ /* 0x000fe4000001ff00 */
[----:B------:R-:W-:Y:S02]  /*0120*/  UISETP.NE.AND UP0, UPT, UR9, URZ, UPT ;  /* 0x000000ff0900728c */ /* 0x000fe4000bf05270 */
[----:B------:R-:W-:Y:S09]  /*0130*/  BRA.U !UP1, `(.L_x_1) ;  /* 0x0000000509547547 */ /* 0x000ff2000b800000 */
[----:B------:R-:W0:Y:S01]  /*0140*/  LDCU.128 UR12, c[0x0][0x380] ;  /* 0x00007000ff0c77ac */ /* 0x000e220008000c00 */
[----:B------:R-:W-:Y:S01]  /*0150*/  IMAD.MOV.U32 R26, RZ, RZ, R2 ;  /* 0x000000ffff1a7224 */ /* 0x000fe200078e0002 */
[----:B------:R-:W-:Y:S01]  /*0160*/  CS2R R22, SRZ ;  /* 0x0000000000167805 */ /* 0x000fe2000001ff00 */
[----:B------:R-:W-:-:S04]  /*0170*/  ULOP3.LUT UR10, UR8, 0x7ffffff0, URZ, 0xc0, !UPT ;  /* 0x7ffffff0080a7892 */ /* 0x000fc8000f8ec0ff */
[----:B------:R-:W-:Y:S02]  /*0180*/  UIADD3 UR11, UPT, UPT, -UR10, URZ, URZ ;  /* 0x000000ff0a0b7290 */ /* 0x000fe4000fffe1ff */
[----:B------:R-:W-:Y:S01]  /*0190*/  MOV R3, UR10 ;  /* 0x0000000a00037c02 */ /* 0x000fe20008000f00 */
[----:B0-----:R-:W-:Y:S02]  /*01a0*/  UIADD3 UR6, UP1, UPT, UR12, 0x40, URZ ;  /* 0x000000400c067890 */ /* 0x001fe4000ff3e0ff */
[----:B------:R-:W-:Y:S02]  /*01b0*/  UIADD3 UR4, UP2, UPT, UR14, 0x40, URZ ;  /* 0x000000400e047890 */ /* 0x000fe4000ff5e0ff */
[----:B------:R-:W-:Y:S02]  /*01c0*/  UIADD3.X UR7, UPT, UPT, URZ, UR13, URZ, UP1, !UPT ;  /* 0x0000000dff077290 */ /* 0x000fe40008ffe4ff */
[----:B------:R-:W-:Y:S01]  /*01d0*/  IMAD.U32 R4, RZ, RZ, UR6 ;  /* 0x00000006ff047e24 */ /* 0x000fe2000f8e00ff */
[----:B------:R-:W-:-:S03]  /*01e0*/  UIADD3.X UR5, UPT, UPT, URZ, UR15, URZ, UP2, !UPT ;  /* 0x0000000fff057290 */ /* 0x000fc600097fe4ff */
[----:B------:R-:W-:-:S09]  /*01f0*/  MOV R5, UR7 ;  /* 0x0000000700057c02 */ /* 0x000fd20008000f00 */
.L_x_2:
[----:B------:R-:W-:Y:S01]  /*0200*/  MOV R29, UR5 ;  /* 0x00000005001d7c02 */ /* 0x000fe20008000f00 */
[----:B------:R-:W-:Y:S01]  /*0210*/  IMAD.U32 R28, RZ, RZ, UR4 ;  /* 0x00000004ff1c7e24 */ /* 0x000fe2000f8e00ff */
[----:B------:R-:W2:Y:S03]  /*0220*/  LDG.E.64 R6, desc[UR16][R4.64+-0x40] ;  /* 0xffffc01004067981 */ /* 0x000ea6000c1e1b00 */
[----:B------:R-:W-:Y:S01]  /*0230*/  IMAD.WIDE R28, R26, 0x8, R28 ;  /* 0x000000081a1c7825 */ /* 0x000fe200078e021c */
[----:B------:R-:W3:Y:S04]  /*0240*/  LDG.E.64 R12, desc[UR16][R4.64+-0x38] ;  /* 0xffffc810040c7981 */ /* 0x000ee8000c1e1b00 */
[----:B------:R-:W2:Y:S04]  /*0250*/  LDG.E.64 R16, desc[UR16][R28.64+-0x40] ;  /* 0xffffc0101c107981 */ /* 0x000ea8000c1e1b00 */
[----:B------:R-:W3:Y:S04]  /*0260*/  LDG.E.64 R14, desc[UR16][R28.64+-0x38] ;  /* 0xffffc8101c0e7981 */ /* 0x000ee8000c1e1b00 */
[----:B------:R-:W4:Y:S04]  /*0270*/  LDG.E.64 R10, desc[UR16][R4.64+-0x30] ;  /* 0xffffd010040a7981 */ /* 0x000f28000c1e1b00 */
[----:B------:R-:W4:Y:S04]  /*0280*/  LDG.E.64 R8, desc[UR16][R28.64+-0x30] ;  /* 0xffffd0101c087981 */ /* 0x000f28000c1e1b00 */
[----:B------:R-:W5:Y:S04]  /*0290*/  LDG.E.64 R18, desc[UR16][R4.64+-0x28] ;  /* 0xffffd81004127981 */ /* 0x000f68000c1e1b00 */
[----:B------:R-:W5:Y:S04]  /*02a0*/  LDG.E.64 R20, desc[UR16][R28.64+-0x28] ;  /* 0xffffd8101c147981 */ /* 0x000f68000c1e1b00 */
[----:B------:R-:W5:Y:S01]  /*02b0*/  LDG.E.64 R24, desc[UR16][R4.64+0x38] ;  /* 0x0000381004187981 */ /* 0x000f62000c1e1b00 */
[----:B--2---:R-:W-:-:S03]  /*02c0*/  DADD R6, R6, -R16 ;  /* 0x0000000006067229 */ /* 0x004fc60000000810 */
[----:B------:R-:W2:Y:S01]  /*02d0*/  LDG.E.64 R16, desc[UR16][R28.64+-0x20] ;  /* 0xffffe0101c107981 */ /* 0x000ea2000c1e1b00 */
[----:B---3--:R-:W-:-:S03]  /*02e0*/  DADD R12, R12, -R14 ;  /* 0x000000000c0c7229 */ /* 0x008fc6000000080e */
[----:B------:R-:W2:Y:S01]  /*02f0*/  LDG.E.64 R14, desc[UR16][R4.64+-0x20] ;  /* 0xffffe010040e7981 */ /* 0x000ea2000c1e1b00 */
[----:B------:R-:W-:-:S03]  /*0300*/  DFMA R22, R6, R6, R22 ;  /* 0x000000060616722b */ /* 0x000fc60000000016 */
[----:B------:R-:W3:Y:S01]  /*0310*/  LDG.E.64 R6, desc[UR16][R4.64+-0x10] ;  /* 0xfffff01004067981 */ /* 0x000ee2000c1e1b00 */
[----:B----4-:R-:W-:-:S03]  /*0320*/  DADD R8, R10, -R8 ;  /* 0x000000000a087229 */ /* 0x010fc60000000808 */
[----:B------:R-:W4:Y:S01]  /*0330*/  LDG.E.64 R10, desc[UR16][R4.64+-0x18] ;  /* 0xffffe810040a7981 */ /* 0x000f22000c1e1b00 */
[----:B------:R-:W-:-:S03]  /*0340*/  DFMA R22, R12, R12, R22 ;  /* 0x0000000c0c16722b */ /* 0x000fc60000000016 */
[----:B------:R-:W4:Y:S05]  /*0350*/  LDG.E.64 R12, desc[UR16][R28.64+-0x18] ;  /* 0xffffe8101c0c7981 */ /* 0x000f2a000c1e1b00 */
[----:B------:R-:W-:Y:S01]  /*0360*/  DFMA R22, R8, R8, R22 ;  /* 0x000000080816722b */ /* 0x000fe20000000016 */
[----:B------:R-:W3:Y:S01]  /*0370*/  LDG.E.64 R8, desc[UR16][R28.64+-0x10] ;  /* 0xfffff0101c087981 */ /* 0x000ee2000c1e1b00 */
[----:B-----5:R-:W-:-:S03]  /*0380*/  DADD R18, R18, -R20 ;  /* 0x0000000012127229 */ /* 0x020fc60000000814 */
[----:B------:R-:W5:Y:S05]  /*0390*/  LDG.E.64 R20, desc[UR16][R28.64+-0x8] ;  /* 0xfffff8101c147981 */ /* 0x000f6a000c1e1b00 */
[----:B------:R-:W-:Y:S02]  /*03a0*/  DFMA R22, R18, R18, R22 ;  /* 0x000000121216722b */ /* 0x000fe40000000016 */
[----:B------:R-:W5:Y:S01]  /*03b0*/  LDG.E.64 R18, desc[UR16][R4.64+-0x8] ;  /* 0xfffff81004127981 */ /* 0x000f62000c1e1b00 */
[----:B--2---:R-:W-:-:S03]  /*03c0*/  DADD R14, R14, -R16 ;  /* 0x000000000e0e7229 */ /* 0x004fc60000000810 */
[----:B------:R-:W2:Y:S05]  /*03d0*/  LDG.E.64 R16, desc[UR16][R4.64] ;  /* 0x0000001004107981 */ /* 0x000eaa000c1e1b00 */
[----:B------:R-:W-:Y:S02]  /*03e0*/  DFMA R22, R14, R14, R22 ;  /* 0x0000000e0e16722b */ /* 0x000fe40000000016 */
[----:B------:R-:W2:Y:S01]  /*03f0*/  LDG.E.64 R14, desc[UR16][R28.64] ;  /* 0x000000101c0e7981 */ /* 0x000ea2000c1e1b00 */
[----:B----4-:R-:W-:-:S03]  /*0400*/  DADD R10, R10, -R12 ;  /* 0x000000000a0a7229 */ /* 0x010fc6000000080c */
[----:B------:R-:W4:Y:S05]  /*0410*/  LDG.E.64 R12, desc[UR16][R28.64+0x10] ;  /* 0x000010101c0c7981 */ /* 0x000f2a000c1e1b00 */
[----:B------:R-:W-:Y:S02]  /*0420*/  DFMA R22, R10, R10, R22 ;  /* 0x0000000a0a16722b */ /* 0x000fe40000000016 */
[----:B---3--:R-:W-:Y:S01]  /*0430*/  DADD R10, R6, -R8 ;  /* 0x00000000060a7229 */ /* 0x008fe20000000808 */
[----:B------:R-:W3:Y:S04]  /*0440*/  LDG.E.64 R6, desc[UR16][R4.64+0x8] ;  /* 0x0000081004067981 */ /* 0x000ee8000c1e1b00 */
[----:B------:R-:W3:Y:S03]  /*0450*/  LDG.E.64 R8, desc[UR16][R28.64+0x8] ;  /* 0x000008101c087981 */ /* 0x000ee6000c1e1b00 */
[----:B------:R-:W-:-:S02]  /*0460*/  DFMA R22, R10, R10, R22 ;  /* 0x0000000a0a16722b */ /* 0x000fc40000000016 */
[----:B------:R-:W4:Y:S01]  /*0470*/  LDG.E.64 R10, desc[UR16][R4.64+0x10] ;  /* 0x00001010040a7981 */ /* 0x000f22000c1e1b00 */
[----:B-----5:R-:W-:-:S03]  /*0480*/  DADD R18, R18, -R20 ;  /* 0x0000000012127229 */ /* 0x020fc60000000814 */
[----:B------:R-:W5:Y:S05]  /*0490*/  LDG.E.64 R20, desc[UR16][R28.64+0x18] ;  /* 0x000018101c147981 */ /* 0x000f6a000c1e1b00 */
[----:B------:R-:W-:Y:S01]  /*04a0*/  DFMA R18, R18, R18, R22 ;  /* 0x000000121212722b */ /* 0x000fe20000000016 */
[----:B------:R-:W5:Y:S01]  /*04b0*/  LDG.E.64 R22, desc[UR16][R4.64+0x18] ;  /* 0x0000181004167981 */ /* 0x000f62000c1e1b00 */
[----:B--2---:R-:W-:-:S08]  /*04c0*/  DADD R14, R16, -R14 ;  /* 0x00000000100e7229 */ /* 0x004fd0000000080e */
[----:B------:R-:W-:Y:S01]  /*04d0*/  DFMA R14, R14, R14, R18 ;  /* 0x0000000e0e0e722b */ /* 0x000fe20000000012 */
[----:B------:R-:W2:Y:S01]  /*04e0*/  LDG.E.64 R18, desc[UR16][R28.64+0x30] ;  /* 0x000030101c127981 */ /* 0x000ea2000c1e1b00 */
[----:B---3--:R-:W-:-:S03]  /*04f0*/  DADD R16, R6, -R8 ;  /* 0x0000000006107229 */ /* 0x008fc60000000808 */
[----:B------:R-:W3:Y:S04]  /*0500*/  LDG.E.64 R6, desc[UR16][R4.64+0x20] ;  /* 0x0000201004067981 */ /* 0x000ee8000c1e1b00 */
[----:B------:R-:W3:Y:S01]  /*0510*/  LDG.E.64 R8, desc[UR16][R28.64+0x20] ;  /* 0x000020101c087981 */ /* 0x000ee2000c1e1b00 */
[----:B------:R-:W-:Y:S02]  /*0520*/  DFMA R14, R16, R16, R14 ;  /* 0x00000010100e722b */ /* 0x000fe4000000000e */
[----:B----4-:R-:W-:Y:S01]  /*0530*/  DADD R16, R10, -R12 ;  /* 0x000000000a107229 */ /* 0x010fe2000000080c */
[----:B------:R-:W4:Y:S04]  /*0540*/  LDG.E.64 R10, desc[UR16][R4.64+0x28] ;  /* 0x00002810040a7981 */ /* 0x000f28000c1e1b00 */
[----:B------:R-:W4:Y:S03]  /*0550*/  LDG.E.64 R12, desc[UR16][R28.64+0x28] ;  /* 0x000028101c0c7981 */ /* 0x000f26000c1e1b00 */
[----:B------:R-:W-:-:S02]  /*0560*/  DFMA R14, R16, R16, R14 ;  /* 0x00000010100e722b */ /* 0x000fc4000000000e */
[----:B------:R0:W2:Y:S01]  /*0570*/  LDG.E.64 R16, desc[UR16][R4.64+0x30] ;  /* 0x0000301004107981 */ /* 0x0000a2000c1e1b00 */
[----:B-----5:R-:W-:-:S03]  /*0580*/  DADD R20, R22, -R20 ;  /* 0x0000000016147229 */ /* 0x020fc60000000814 */
[----:B------:R-:W5:Y:S05]  /*0590*/  LDG.E.64 R22, desc[UR16][R28.64+0x38] ;  /* 0x000038101c167981 */ /* 0x000f6a000c1e1b00 */
[----:B------:R-:W-:Y:S01]  /*05a0*/  DFMA R14, R20, R20, R14 ;  /* 0x00000014140e722b */ /* 0x000fe2000000000e */
[----:B------:R-:W-:-:S04]  /*05b0*/  UIADD3 UR11, UPT, UPT, UR11, 0x10, URZ ;  /* 0x000000100b0b7890 */ /* 0x000fc8000fffe0ff */
[----:B------:R-:W-:Y:S01]  /*05c0*/  UISETP.NE.AND UP1, UPT, UR11, URZ, UPT ;  /* 0x000000ff0b00728c */ /* 0x000fe2000bf25270 */
[----:B0-----:R-:W-:Y:S02]  /*05d0*/  IADD3 R4, P0, PT, R4, 0x80, RZ ;  /* 0x0000008004047810 */ /* 0x001fe40007f1e0ff */
[----:B------:R-:W-:-:S03]  /*05e0*/  IADD3 R26, PT, PT, R26, 0x10, RZ ;  /* 0x000000101a1a7810 */ /* 0x000fc60007ffe0ff */
[----:B------:R-:W-:Y:S01]  /*05f0*/  IMAD.X R5, RZ, RZ, R5, P0 ;  /* 0x000000ffff057224 */ /* 0x000fe200000e0605 */
[----:B---3--:R-:W-:-:S08]  /*0600*/  DADD R6, R6, -R8 ;  /* 0x0000000006067229 */ /* 0x008fd00000000808 */
[----:B------:R-:W-:Y:S02]  /*0610*/  DFMA R14, R6, R6, R14 ;  /* 0x00000006060e722b */ /* 0x000fe4000000000e */
[----:B----4-:R-:W-:Y:S02]  /*0620*/  DADD R10, R10, -R12 ;  /* 0x000000000a0a7229 */ /* 0x010fe4000000080c */
[----:B--2---:R-:W-:-:S06]  /*0630*/  DADD R16, R16, -R18 ;  /* 0x0000000010107229 */ /* 0x004fcc0000000812 */
[----:B------:R-:W-:Y:S02]  /*0640*/  DFMA R14, R10, R10, R14 ;  /* 0x0000000a0a0e722b */ /* 0x000fe4000000000e */
[----:B-----5:R-:W-:-:S06]  /*0650*/  DADD R22, R24, -R22 ;  /* 0x0000000018167229 */ /* 0x020fcc0000000816 */
[----:B------:R-:W-:-:S08]  /*0660*/  DFMA R14, R16, R16, R14 ;  /* 0x00000010100e722b */ /* 0x000fd0000000000e */
[----:B------:R-:W-:Y:S01]  /*0670*/  DFMA R22, R22, R22, R14 ;  /* 0x000000161616722b */ /* 0x000fe2000000000e */
[----:B------:R-:W-:Y:S10]  /*0680*/  BRA.U UP1, `(.L_x_2) ;  /* 0xfffffff901dc7547 */ /* 0x000ff4000b83ffff */
.L_x_1:
[----:B------:R-:W-:Y:S05]  /*0690*/  BRA.U !UP0, `(.L_x_0) ;  /* 0x0000000508607547 */ /* 0x000fea000b800000 */
[----:B------:R-:W-:Y:S02]  /*06a0*/  UISETP.GE.U32.AND UP0, UPT, UR9, 0x8, UPT ;  /* 0x000000080900788c */ /* 0x000fe4000bf06070 */
[----:B------:R-:W-:-:S04]  /*06b0*/  ULOP3.LUT UR5, UR8, 0x7, URZ, 0xc0, !UPT ;  /* 0x0000000708057892 */ /* 0x000fc8000f8ec0ff */
[----:B------:R-:W-:-:S03]  /*06c0*/  UISETP.NE.AND UP1, UPT, UR5, URZ, UPT ;  /* 0x000000ff0500728c */ /* 0x000fc6000bf25270 */
[----:B------:R-:W-:Y:S08]  /*06d0*/  BRA.U !UP0, `(.L_x_3) ;  /* 0x0000000108987547 */ /* 0x000ff0000b800000 */
[----:B------:R-:W0:Y:S01]  /*06e0*/  LDC.64 R10, c[0x0][0x388] ;  /* 0x0000e200ff0a7b82 */ /* 0x000e220000000a00 */
[----:B------:R-:W-:-:S07]  /*06f0*/  IMAD.IADD R5, R2, 0x1, R3 ;  /* 0x0000000102057824 */ /* 0x000fce00078e0203 */
[----:B------:R-:W1:Y:S01]  /*0700*/  LDC.64 R6, c[0x0][0x380] ;  /* 0x0000e000ff067b82 */ /* 0x000e620000000a00 */
[----:B0-----:R-:W-:-:S05]  /*0710*/  IMAD.WIDE R10, R5, 0x8, R10 ;  /* 0x00000008050a7825 */ /* 0x001fca00078e020a */
[----:B------:R-:W2:Y:S01]  /*0720*/  LDG.E.64 R8, desc[UR16][R10.64] ;  /* 0x000000100a087981 */ /* 0x000ea2000c1e1b00 */
[----:B-1----:R-:W-:-:S03]  /*0730*/  IMAD.WIDE.U32 R6, R3, 0x8, R6 ;  /* 0x0000000803067825 */ /* 0x002fc600078e0006 */
[----:B------:R-:W3:Y:S04]  /*0740*/  LDG.E.64 R12, desc[UR16][R10.64+0x8] ;  /* 0x000008100a0c7981 */ /* 0x000ee8000c1e1b00 */
[----:B------:R-:W2:Y:S04]  /*0750*/  LDG.E.64 R4, desc[UR16][R6.64] ;  /* 0x0000001006047981 */ /* 0x000ea8000c1e1b00 */
[----:B------:R-:W3:Y:S04]  /*0760*/  LDG.E.64 R14, desc[UR16][R6.64+0x8] ;  /* 0x00000810060e7981 */ /* 0x000ee8000c1e1b00 */
[----:B------:R-:W4:Y:S04]  /*0770*/  LDG.E.64 R16, desc[UR16][R10.64+0x10] ;  /* 0x000010100a107981 */ /* 0x000f28000c1e1b00 */
[----:B------:R-:W4:Y:S04]  /*0780*/  LDG.E.64 R18, desc[UR16][R6.64+0x10] ;  /* 0x0000101006127981 */ /* 0x000f28000c1e1b00 */
[----:B------:R-:W5:Y:S04]  /*0790*/  LDG.E.64 R26, desc[UR16][R10.64+0x38] ;  /* 0x000038100a1a7981 */ /* 0x000f68000c1e1b00 */
[----:B------:R-:W5:Y:S01]  /*07a0*/  LDG.E.64 R28, desc[UR16][R6.64+0x38] ;  /* 0x00003810061c7981 */ /* 0x000f62000c1e1b00 */
[----:B--2---:R-:W-:-:S03]  /*07b0*/  DADD R20, R4, -R8 ;  /* 0x0000000004147229 */ /* 0x004fc60000000808 */
[----:B------:R-:W2:Y:S04]  /*07c0*/  LDG.E.64 R8, desc[UR16][R10.64+0x18] ;  /* 0x000018100a087981 */ /* 0x000ea8000c1e1b00 */
[----:B------:R-:W2:Y:S01]  /*07d0*/  LDG.E.64 R4, desc[UR16][R6.64+0x18] ;  /* 0x0000181006047981 */ /* 0x000ea2000c1e1b00 */
[----:B---3--:R-:W-:Y:S02]  /*07e0*/  DADD R24, R14, -R12 ;  /* 0x000000000e187229 */ /* 0x008fe4000000080c */
[----:B------:R-:W-:Y:S01]  /*07f0*/  DFMA R22, R20, R20, R22 ;  /* 0x000000141416722b */ /* 0x000fe20000000016 */
[----:B------:R-:W3:Y:S04]  /*0800*/  LDG.E.64 R12, desc[UR16][R10.64+0x20] ;  /* 0x000020100a0c7981 */ /* 0x000ee8000c1e1b00 */
[----:B------:R-:W3:Y:S01]  /*0810*/  LDG.E.64 R14, desc[UR16][R6.64+0x20] ;  /* 0x00002010060e7981 */ /* 0x000ee2000c1e1b00 */
[----:B----4-:R-:W-:-:S02]  /*0820*/  DADD R16, R18, -R16 ;  /* 0x0000000012107229 */ /* 0x010fc40000000810 */
[----:B------:R-:W-:Y:S01]  /*0830*/  DFMA R24, R24, R24, R22 ;  /* 0x000000181818722b */ /* 0x000fe20000000016 */
[----:B------:R-:W4:Y:S04]  /*0840*/  LDG.E.64 R20, desc[UR16][R10.64+0x28] ;  /* 0x000028100a147981 */ /* 0x000f28000c1e1b00 */
[----:B------:R-:W4:Y:S03]  /*0850*/  LDG.E.64 R22, desc[UR16][R6.64+0x28] ;  /* 0x0000281006167981 */ /* 0x000f26000c1e1b00 */
[----:B------:R-:W-:Y:S01]  /*0860*/  DFMA R24, R16, R16, R24 ;  /* 0x000000101018722b */ /* 0x000fe20000000018 */
[----:B------:R-:W4:Y:S04]  /*0870*/  LDG.E.64 R18, desc[UR16][R6.64+0x30] ;  /* 0x0000301006127981 */ /* 0x000f28000c1e1b00 */
[----:B------:R-:W4:Y:S01]  /*0880*/  LDG.E.64 R16, desc[UR16][R10.64+0x30] ;  /* 0x000030100a107981 */ /* 0x000f22000c1e1b00 */
[----:B-----5:R-:W-:Y:S01]  /*0890*/  DADD R26, R28, -R26 ;  /* 0x000000001c1a7229 */ /* 0x020fe2000000081a */
[----:B------:R-:W-:Y:S01]  /*08a0*/  IADD3 R3, PT, PT, R3, 0x8, RZ ;  /* 0x0000000803037810 */ /* 0x000fe20007ffe0ff */
[----:B--2---:R-:W-:-:S08]  /*08b0*/  DADD R4, R4, -R8 ;  /* 0x0000000004047229 */ /* 0x004fd00000000808 */
[----:B------:R-:W-:Y:S02]  /*08c0*/  DFMA R24, R4, R4, R24 ;  /* 0x000000040418722b */ /* 0x000fe40000000018 */
[----:B---3--:R-:W-:Y:S02]  /*08d0*/  DADD R12, R14, -R12 ;  /* 0x000000000e0c7229 */ /* 0x008fe4000000080c */
[----:B----4-:R-:W-:-:S06]  /*08e0*/  DADD R20, R22, -R20 ;  /* 0x0000000016147229 */ /* 0x010fcc0000000814 */
[----:B------:R-:W-:Y:S02]  /*08f0*/  DFMA R24, R12, R12, R24 ;  /* 0x0000000c0c18722b */ /* 0x000fe40000000018 */
[----:B------:R-:W-:-:S06]  /*0900*/  DADD R16, R18, -R16 ;  /* 0x0000000012107229 */ /* 0x000fcc0000000810 */
[----:B------:R-:W-:-:S08]  /*0910*/  DFMA R24, R20, R20, R24 ;  /* 0x000000141418722b */ /* 0x000fd00000000018 */
[----:B------:R-:W-:-:S08]  /*0920*/  DFMA R24, R16, R16, R24 ;  /* 0x000000101018722b */ /* 0x000fd00000000018 */
[----:B------:R-:W-:-:S11]  /*0930*/  DFMA R22, R26, R26, R24 ;  /* 0x0000001a1a16722b */ /* 0x000fd60000000018 */
.L_x_3:
        /* <DEDUP_REMOVED lines=18> */
[----:B------:R-:W-:Y:S01]  /*0a60*/  IADD3 R3, PT, PT, R3, 0x4, RZ ;  /* 0x0000000403037810 */ /* 0x000fe20007ffe0ff */
[----:B--2---:R-:W-:-:S02]  /*0a70*/  DADD R18, R18, -R24 ;  /* 0x0000000012127229 */ /* 0x004fc40000000818 */
[----:B---3--:R-:W-:-:S06]  /*0a80*/  DADD R8, R10, -R8 ;  /* 0x000000000a087229 */ /* 0x008fcc0000000808 */
[----:B------:R-:W-:Y:S02]  /*0a90*/  DFMA R18, R18, R18, R22 ;  /* 0x000000121212722b */ /* 0x000fe40000000016 */
[----:B----4-:R-:W-:-:S06]  /*0aa0*/  DADD R4, R6, -R4 ;  /* 0x0000000006047229 */ /* 0x010fcc0000000804 */
[----:B------:R-:W-:Y:S02]  /*0ab0*/  DFMA R18, R8, R8, R18 ;  /* 0x000000080812722b */ /* 0x000fe40000000012 */
[----:B-----5:R-:W-:-:S06]  /*0ac0*/  DADD R12, R14, -R12 ;  /* 0x000000000e0c7229 */ /* 0x020fcc000000080c */
[----:B------:R-:W-:-:S08]  /*0ad0*/  DFMA R18, R4, R4, R18 ;  /* 0x000000040412722b */ /* 0x000fd00000000012 */
[----:B------:R-:W-:-:S11]  /*0ae0*/  DFMA R22, R12, R12, R18 ;  /* 0x0000000c0c16722b */ /* 0x000fd60000000012 */
.L_x_4:
[----:B------:R-:W-:Y:S05]  /*0af0*/  BRA.U !UP1, `(.L_x_0) ;  /* 0x0000000109487547 */ /* 0x000fea000b800000 */
[----:B------:R-:W0:Y:S01]  /*0b00*/  LDC.64 R6, c[0x0][0x380] ;  /* 0x0000e000ff067b82 */ /* 0x000e220000000a00 */
[----:B------:R-:W-:Y:S01]  /*0b10*/  IMAD.IADD R11, R2, 0x1, R3 ;  /* 0x00000001020b7824 */ /* 0x000fe200078e0203 */
[----:B------:R-:W-:-:S06]  /*0b20*/  UIADD3 UR4, UPT, UPT, -UR4, URZ, URZ ;  /* 0x000000ff04047290 */ /* 0x000fcc000fffe1ff */
[----:B------:R-:W1:Y:S01]  /*0b30*/  LDC.64 R4, c[0x0][0x388] ;  /* 0x0000e200ff047b82 */ /* 0x000e620000000a00 */
[----:B0-----:R-:W-:-:S04]  /*0b40*/  IMAD.WIDE.U32 R6, R3, 0x8, R6 ;  /* 0x0000000803067825 */ /* 0x001fc800078e0006 */
[----:B------:R-:W-:Y:S01]  /*0b50*/  IMAD.MOV.U32 R9, RZ, RZ, R7 ;  /* 0x000000ffff097224 */ /* 0x000fe200078e0007 */
[----:B------:R-:W-:-:S07]  /*0b60*/  MOV R8, R6 ;  /* 0x0000000600087202 */ /* 0x000fce0000000f00 */
.L_x_5:
[----:B-1----:R-:W-:Y:S01]  /*0b70*/  IMAD.WIDE R2, R11, 0x8, R4 ;  /* 0x000000080b027825 */ /* 0x002fe200078e0204 */
[----:B------:R0:W2:Y:S05]  /*0b80*/  LDG.E.64 R6, desc[UR16][R8.64] ;  /* 0x0000001008067981 */ /* 0x0000aa000c1e1b00 */
[----:B------:R-:W2:Y:S01]  /*0b90*/  LDG.E.64 R2, desc[UR16][R2.64] ;  /* 0x0000001002027981 */ /* 0x000ea2000c1e1b00 */
[----:B------:R-:W-:-:S04]  /*0ba0*/  UIADD3 UR4, UPT, UPT, UR4, 0x1, URZ ;  /* 0x0000000104047890 */ /* 0x000fc8000fffe0ff */
[----:B------:R-:W-:Y:S01]  /*0bb0*/  UISETP.NE.AND UP0, UPT, UR4, URZ, UPT ;  /* 0x000000ff0400728c */ /* 0x000fe2000bf05270 */
[----:B0-----:R-:W-:Y:S02]  /*0bc0*/  IADD3 R8, P0, PT, R8, 0x8, RZ ;  /* 0x0000000808087810 */ /* 0x001fe40007f1e0ff */
[----:B------:R-:W-:-:S03]  /*0bd0*/  IADD3 R11, PT, PT, R11, 0x1, RZ ;  /* 0x000000010b0b7810 */ /* 0x000fc60007ffe0ff */
[----:B------:R-:W-:Y:S01]  /*0be0*/  IMAD.X R9, RZ, RZ, R9, P0 ;  /* 0x000000ffff097224 */ /* 0x000fe200000e0609 */
[----:B--2---:R-:W-:-:S08]  /*0bf0*/  DADD R6, R6, -R2 ;  /* 0x0000000006067229 */ /* 0x004fd00000000802 */
[----:B------:R-:W-:Y:S01]  /*0c00*/  DFMA R22, R6, R6, R22 ;  /* 0x000000060616722b */ /* 0x000fe20000000016 */
[----:B------:R-:W-:Y:S10]  /*0c10*/  BRA.U UP0, `(.L_x_5) ;  /* 0xfffffffd00d47547 */ /* 0x000ff4000b83ffff */
.L_x_0:
[----:B------:R-:W0:Y:S01]  /*0c20*/  MUFU.RSQ64H R5, R23 ;  /* 0x0000001700057308 */ /* 0x000e220000001c00 */
[----:B------:R-:W-:Y:S01]  /*0c30*/  IADD3 R4, PT, PT, R23, -0x3500000, RZ ;  /* 0xfcb0000017047810 */ /* 0x000fe20007ffe0ff */
[----:B------:R-:W-:Y:S01]  /*0c40*/  IMAD.MOV.U32 R6, RZ, RZ, 0x0 ;  /* 0x00000000ff067424 */ /* 0x000fe200078e00ff */
[----:B------:R-:W-:Y:S01]  /*0c50*/  MOV R7, 0x3fd80000 ;  /* 0x3fd8000000077802 */ /* 0x000fe20000000f00 */
[----:B------:R-:W-:Y:S01]  /*0c60*/  BSSY.RECONVERGENT B0, `(.L_x_6) ;  /* 0x0000011000007945 */ /* 0x000fe20003800200 */
[----:B------:R-:W-:Y:S02]  /*0c70*/  ISETP.GE.U32.AND P0, PT, R4, 0x7ca00000, PT ;  /* 0x7ca000000400780c */ /* 0x000fe40003f06070 */
[----:B0-----:R-:W-:-:S08]  /*0c80*/  DMUL R2, R4, R4 ;  /* 0x0000000404027228 */ /* 0x001fd00000000000 */
[----:B------:R-:W-:-:S08]  /*0c90*/  DFMA R2, -R2, R22, 1 ;  /* 0x3ff000000202742b */ /* 0x000fd00000000116 */
[----:B------:R-:W-:Y:S02]  /*0ca0*/  DFMA R6, R2, R6, 0.5 ;  /* 0x3fe000000206742b */ /* 0x000fe40000000006 */
[----:B------:R-:W-:-:S08]  /*0cb0*/  DMUL R2, R4, R2 ;  /* 0x0000000204027228 */ /* 0x000fd00000000000 */
[----:B------:R-:W-:-:S08]  /*0cc0*/  DFMA R8, R6, R2, R4 ;  /* 0x000000020608722b */ /* 0x000fd00000000004 */
[----:B------:R-:W-:Y:S02]  /*0cd0*/  DMUL R10, R8, R22 ;  /* 0x00000016080a7228 */ /* 0x000fe40000000000 */
[----:B------:R-:W-:Y:S01]  /*0ce0*/  VIADD R7, R9, 0xfff00000 ;  /* 0xfff0000009077836 */ /* 0x000fe20000000000 */
[----:B------:R-:W-:-:S05]  /*0cf0*/  MOV R6, R8 ;  /* 0x0000000800067202 */ /* 0x000fca0000000f00 */
[----:B------:R-:W-:-:S08]  /*0d00*/  DFMA R12, R10, -R10, R22 ;  /* 0x8000000a0a0c722b */ /* 0x000fd00000000016 */
[----:B------:R-:W-:Y:S01]  /*0d10*/  DFMA R2, R12, R6, R10 ;  /* 0x000000060c02722b */ /* 0x000fe2000000000a */
[----:B------:R-:W-:Y:S10]  /*0d20*/  @!P0 BRA `(.L_x_7) ;  /* 0x0000000000108947 */ /* 0x000ff40003800000 */
[----:B------:R-:W-:-:S07]  /*0d30*/  MOV R2, 0xd50 ;  /* 0x00000d5000027802 */ /* 0x000fce0000000f00 */
[----:B------:R-:W-:Y:S05]  /*0d40*/  CALL.REL.NOINC `($__internal_0_$__cuda_sm20_dsqrt_rn_f64_mediumpath_v1) ;  /* 0x00000000001c7944 */ /* 0x000fea0003c00000 */
[----:B------:R-:W-:Y:S01]  /*0d50*/  IMAD.MOV.U32 R2, RZ, RZ, R4 ;  /* 0x000000ffff027224 */ /* 0x000fe200078e0004 */
[----:B------:R-:W-:-:S07]  /*0d60*/  MOV R3, R5 ;  /* 0x0000000500037202 */ /* 0x000fce0000000f00 */
.L_x_7:
[----:B------:R-:W-:Y:S05]  /*0d70*/  BSYNC.RECONVERGENT B0 ;  /* 0x0000000000007941 */ /* 0x000fea0003800200 */
.L_x_6:
[----:B------:R-:W0:Y:S02]  /*0d80*/  LDC.64 R4, c[0x0][0x390] ;  /* 0x0000e400ff047b82 */ /* 0x000e240000000a00 */
[----:B0-----:R-:W-:-:S05]  /*0d90*/  IMAD.WIDE R4, R0, 0x8, R4 ;  /* 0x0000000800047825 */ /* 0x001fca00078e0204 */
[----:B------:R-:W-:Y:S01]  /*0da0*/  STG.E.64 desc[UR16][R4.64], R2 ;  /* 0x0000000204007986 */ /* 0x000fe2000c101b10 */
[----:B------:R-:W-:Y:S05]  /*0db0*/  EXIT ;  /* 0x000000000000794d */ /* 0x000fea0003800000 */
        .weak           $__internal_0_$__cuda_sm20_dsqrt_rn_f64_mediumpath_v1
        .type           $__internal_0_$__cuda_sm20_dsqrt_rn_f64_mediumpath_v1,@function
        .size           $__internal_0_$__cuda_sm20_dsqrt_rn_f64_mediumpath_v1,(.L_x_135 - $__internal_0_$__cuda_sm20_dsqrt_rn_f64_mediumpath_v1)
$__internal_0_$__cuda_sm20_dsqrt_rn_f64_mediumpath_v1:
[----:B------:R-:W-:Y:S01]  /*0dc0*/  ISETP.GE.U32.AND P0, PT, R4, -0x3400000, PT ;  /* 0xfcc000000400780c */ /* 0x000fe20003f06070 */
[----:B------:R-:W-:Y:S01]  /*0dd0*/  BSSY.RECONVERGENT B1, `(.L_x_8) ;  /* 0x0000028000017945 */ /* 0x000fe20003800200 */
[----:B------:R-:W-:Y:S01]  /*0de0*/  IMAD.MOV.U32 R9, RZ, RZ, R7 ;  /* 0x000000ffff097224 */ /* 0x000fe200078e0007 */
[----:B------:R-:W-:Y:S01]  /*0df0*/  MOV R6, R22 ;  /* 0x0000001600067202 */ /* 0x000fe20000000f00 */
[----:B------:R-:W-:Y:S01]  /*0e00*/  IMAD.MOV.U32 R7, RZ, RZ, R23 ;  /* 0x000000ffff077224 */ /* 0x000fe200078e0017 */
[----:B------:R-:W-:Y:S01]  /*0e10*/  MOV R4, R12 ;  /* 0x0000000c00047202 */ /* 0x000fe20000000f00 */
[----:B------:R-:W-:-:S07]  /*0e20*/  IMAD.MOV.U32 R5, RZ, RZ, R13 ;  /* 0x000000ffff057224 */ /* 0x000fce00078e000d */
[----:B------:R-:W-:Y:S05]  /*0e30*/  @!P0 BRA `(.L_x_9) ;  /* 0x0000000000208947 */ /* 0x000fea0003800000 */
[----:B------:R-:W-:-:S10]  /*0e40*/  DFMA.RM R4, R4, R8, R10 ;  /* 0x000000080404722b */ /* 0x000fd4000000400a */
[----:B------:R-:W-:-:S04]  /*0e50*/  IADD3 R8, P0, PT, R4, 0x1, RZ ;  /* 0x0000000104087810 */ /* 0x000fc80007f1e0ff */
[----:B------:R-:W-:-:S06]  /*0e60*/  IADD3.X R9, PT, PT, RZ, R5, RZ, P0, !PT ;  /* 0x00000005ff097210 */ /* 0x000fcc00007fe4ff */
[----:B------:R-:W-:-:S08]  /*0e70*/  DFMA.RP R6, -R4, R8, R6 ;  /* 0x000000080406722b */ /* 0x000fd00000008106 */
[----:B------:R-:W-:-:S06]  /*0e80*/  DSETP.GT.AND P0, PT, R6, RZ, PT ;  /* 0x000000ff0600722a */ /* 0x000fcc0003f04000 */
[----:B------:R-:W-:Y:S02]  /*0e90*/  FSEL R4, R8, R4, P0 ;  /* 0x0000000408047208 */ /* 0x000fe40000000000 */
[----:B------:R-:W-:Y:S01]  /*0ea0*/  FSEL R5, R9, R5, P0 ;  /* 0x0000000509057208 */ /* 0x000fe20000000000 */
[----:B------:R-:W-:Y:S06]  /*0eb0*/  BRA `(.L_x_10) ;  /* 0x0000000000647947 */ /* 0x000fec0003800000 */
.L_x_9:
[----:B------:R-:W-:-:S14]  /*0ec0*/  DSETP.NE.AND P0, PT, R6, RZ, PT ;  /* 0x000000ff0600722a */ /* 0x000fdc0003f05000 */
[----:B------:R-:W-:Y:S05]  /*0ed0*/  @!P0 BRA `(.L_x_11) ;  /* 0x0000000000588947 */ /* 0x000fea0003800000 */
[----:B------:R-:W-:-:S13]  /*0ee0*/  ISETP.GE.AND P0, PT, R7, RZ, PT ;  /* 0x000000ff0700720c */ /* 0x000fda0003f06270 */
[----:B------:R-:W-:Y:S01]  /*0ef0*/  @!P0 IMAD.MOV.U32 R4, RZ, RZ, 0x0 ;  /* 0x00000000ff048424 */ /* 0x000fe200078e00ff */
[----:B------:R-:W-:Y:S01]  /*0f00*/  @!P0 MOV R5, 0xfff80000 ;  /* 0xfff8000000058802 */ /* 0x000fe20000000f00 */
[----:B------:R-:W-:Y:S06]  /*0f10*/  @!P0 BRA `(.L_x_10) ;  /* 0x00000000004c8947 */ /* 0x000fec0003800000 */
[----:B------:R-:W-:-:S13]  /*0f20*/  ISETP.GT.AND P0, PT, R7, 0x7fefffff, PT ;  /* 0x7fefffff0700780c */ /* 0x000fda0003f04270 */
[----:B------:R-:W-:Y:S05]  /*0f30*/  @P0 BRA `(.L_x_11) ;  /* 0x0000000000400947 */ /* 0x000fea0003800000 */
[----:B------:R-:W-:Y:S01]  /*0f40*/  DMUL R4, R6, 8.11296384146066816958e+31 ;  /* 0x4690000006047828 */ /* 0x000fe20000000000 */
[----:B------:R-:W-:Y:S01]  /*0f50*/  MOV R10, 0x0 ;  /* 0x00000000000a7802 */ /* 0x000fe20000000f00 */
[----:B------:R-:W-:Y:S02]  /*0f60*/  IMAD.MOV.U32 R6, RZ, RZ, RZ ;  /* 0x000000ffff067224 */ /* 0x000fe400078e00ff */
[----:B------:R-:W-:Y:S02]  /*0f70*/  IMAD.MOV.U32 R11, RZ, RZ, 0x3fd80000 ;  /* 0x3fd80000ff0b7424 */ /* 0x000fe400078e00ff */
[----:B------:R-:W0:Y:S02]  /*0f80*/  MUFU.RSQ64H R7, R5 ;  /* 0x0000000500077308 */ /* 0x000e240000001c00 */
[----:B0-----:R-:W-:-:S08]  /*0f90*/  DMUL R8, R6, R6 ;  /* 0x0000000606087228 */ /* 0x001fd00000000000 */
[----:B------:R-:W-:-:S08]  /*0fa0*/  DFMA R8, R4, -R8, 1 ;  /* 0x3ff000000408742b */ /* 0x000fd00000000808 */
[----:B------:R-:W-:Y:S02]  /*0fb0*/  DFMA R10, R8, R10, 0.5 ;  /* 0x3fe00000080a742b */ /* 0x000fe4000000000a */
[----:B------:R-:W-:-:S08]  /*0fc0*/  DMUL R8, R6, R8 ;  /* 0x0000000806087228 */ /* 0x000fd00000000000 */
[----:B------:R-:W-:-:S08]  /*0fd0*/  DFMA R8, R10, R8, R6 ;  /* 0x000000080a08722b */ /* 0x000fd00000000006 */
[----:B------:R-:W-:Y:S02]  /*0fe0*/  DMUL R6, R4, R8 ;  /* 0x0000000804067228 */ /* 0x000fe40000000000 */
[----:B------:R-:W-:-:S06]  /*0ff0*/  IADD3 R9, PT, PT, R9, -0x100000, RZ ;  /* 0xfff0000009097810 */ /* 0x000fcc0007ffe0ff */
[----:B------:R-:W-:-:S08]  /*1000*/  DFMA R10, R6, -R6, R4 ;  /* 0x80000006060a722b */ /* 0x000fd00000000004 */
[----:B------:R-:W-:-:S10]  /*1010*/  DFMA R4, R8, R10, R6 ;  /* 0x0000000a0804722b */ /* 0x000fd40000000006 */
[----:B------:R-:W-:Y:S01]  /*1020*/  VIADD R5, R5, 0xfcb00000 ;  /* 0xfcb0000005057836 */ /* 0x000fe20000000000 */
[----:B------:R-:W-:Y:S06]  /*1030*/  BRA `(.L_x_10) ;  /* 0x0000000000047947 */ /* 0x000fec0003800000 */
.L_x_11:
[----:B------:R-:W-:-:S11]  /*1040*/  DADD R4, R6, R6 ;  /* 0x0000000006047229 */ /* 0x000fd60000000006 */
.L_x_10:
[----:B------:R-:W-:Y:S05]  /*1050*/  BSYNC.RECONVERGENT B1 ;  /* 0x0000000000017941 */ /* 0x000fea0003800200 */
.L_x_8:
[----:B------:R-:W-:-:S04]  /*1060*/  MOV R3, 0x0 ;  /* 0x0000000000037802 */ /* 0x000fc80000000f00 */
[----:B------:R-:W-:Y:S05]  /*1070*/  RET.REL.NODEC R2 `(_Z21computeDistanceKernelPKdS0_Pdii) ;  /* 0xffffffec02e07950 */ /* 0x000fea0003c3ffff */
.L_x_12:
[----:B------:R-:W-:-:S00]  /*1080*/  BRA `(.L_x_12) ;  /* 0xfffffffc00fc7947 */ /* 0x000fc0000383ffff */
[----:B------:R-:W-:-:S00]  /*1090*/  NOP ;  /* 0x0000000000007918 */ /* 0x000fc00000000000 */
        /* <DEDUP_REMOVED lines=14> */
.L_x_135:


//--------------------- .text._Z17projectDataKernelPKdS0_Pdiii --------------------------
	.section	.text._Z17projectDataKernelPKdS0_Pdiii,"ax",@progbits
	.align	128
        .global         _Z17projectDataKernelPKdS0_Pdiii
        .type           _Z17projectDataKernelPKdS0_Pdiii,@function
        .size           _Z17projectDataKernelPKdS0_Pdiii,(.L_x_141 - _Z17projectDataKernelPKdS0_Pdiii)
        .other          _Z17projectDataKernelPKdS0_Pdiii,@"STO_CUDA_ENTRY STV_DEFAULT"
_Z17projectDataKernelPKdS0_Pdiii:
.text._Z17projectDataKernelPKdS0_Pdiii:
[----:B------:R-:W-:Y:S01]  /*0000*/  LDC R1, c[0x0][0x37c] ;  /* 0x0000df00ff017b82 */ /* 0x000fe20000000800 */
[----:B------:R-:W0:Y:S07]  /*0010*/  S2R R5, SR_TID.X ;  /* 0x0000000000057919 */ /* 0x000e2e0000002100 */
[----:B------:R-:W1:Y:S01]  /*0020*/  LDC R3, c[0x0][0x364] ;  /* 0x0000d900ff037b82 */ /* 0x000e620000000800 */
[----:B------:R-:W2:Y:S01]  /*0030*/  LDCU.64 UR10, c[0x0][0x398] ;  /* 0x00007300ff0a77ac */ /* 0x000ea20008000a00 */
[----:B------:R-:W1:Y:S06]  /*0040*/  S2R R2, SR_TID.Y ;  /* 0x0000000000027919 */ /* 0x000e6c0000002200 */
[----:B------:R-:W0:Y:S08]  /*0050*/  S2UR UR5, SR_CTAID.X ;  /* 0x00000000000579c3 */ /* 0x000e300000002500 */
[----:B------:R-:W0:Y:S08]  /*0060*/  LDC R0, c[0x0][0x360] ;  /* 0x0000d800ff007b82 */ /* 0x000e300000000800 */
[----:B------:R-:W1:Y:S01]  /*0070*/  S2UR UR4, SR_CTAID.Y ;  /* 0x00000000000479c3 */ /* 0x000e620000002600 */
[----:B0-----:R-:W-:-:S05]  /*0080*/  IMAD R0, R0, UR5, R5 ;  /* 0x0000000500007c24 */ /* 0x001fca000f8e0205 */
[----:B--2---:R-:W-:Y:S01]  /*0090*/  ISETP.GE.AND P0, PT, R0, UR11, PT ;  /* 0x0000000b00007c0c */ /* 0x004fe2000bf06270 */
[----:B-1----:R-:W-:-:S05]  /*00a0*/  IMAD R3, R3, UR4, R2 ;  /* 0x0000000403037c24 */ /* 0x002fca000f8e0202 */
[----:B------:R-:W-:-:S13]  /*00b0*/  ISETP.GE.OR P0, PT, R3, UR10, P0 ;  /* 0x0000000a03007c0c */ /* 0x000fda0008706670 */
        /* <DEDUP_REMOVED lines=8> */
[----:B------:R-:W-:Y:S02]  /*0140*/  ULOP3.LUT UR10, UR7, 0xf, URZ, 0xc0, !UPT ;  /* 0x0000000f070a7892 */ /* 0x000fe4000f8ec0ff */
[----:B------:R-:W-:Y:S01]  /*0150*/  IMAD R2, R0, UR7, RZ ;  /* 0x0000000700027c24 */ /* 0x000fe2000f8e02ff */
[----:B------:R-:W-:Y:S01]  /*0160*/  CS2R R26, SRZ ;  /* 0x00000000001a7805 */ /* 0x000fe2000001ff00 */
[----:B------:R-:W-:Y:S01]  /*0170*/  UMOV UR4, URZ ;  /* 0x000000ff00047c82 */ /* 0x000fe20008000000 */
[----:B------:R-:W-:Y:S01]  /*0180*/  UISETP.NE.AND UP0, UPT, UR10, URZ, UPT ;  /* 0x000000ff0a00728c */ /* 0x000fe2000bf05270 */
[----:B------:R-:W-:Y:S10]  /*0190*/  BRA.U !UP1, `(.L_x_14) ;  /* 0x0000000509187547 */ /* 0x000ff4000b800000 */
[----:B------:R-:W0:Y:S01]  /*01a0*/  LDC.64 R4, c[0x0][0x380] ;  /* 0x0000e000ff047b82 */ /* 0x000e220000000a00 */
[----:B------:R-:W1:Y:S01]  /*01b0*/  LDCU.64 UR8, c[0x0][0x388] ;  /* 0x00007100ff0877ac */ /* 0x000e620008000a00 */
[----:B------:R-:W-:Y:S01]  /*01c0*/  IMAD.MOV.U32 R24, RZ, RZ, R2 ;  /* 0x000000ffff187224 */ /* 0x000fe200078e0002 */
[----:B------:R-:W-:Y:S01]  /*01d0*/  CS2R R26, SRZ ;  /* 0x00000000001a7805 */ /* 0x000fe2000001ff00 */
[----:B------:R-:W-:Y:S02]  /*01e0*/  ULOP3.LUT UR4, UR7, 0x7ffffff0, URZ, 0xc0, !UPT ;  /* 0x7ffffff007047892 */ /* 0x000fe4000f8ec0ff */
[----:B-1----:R-:W-:Y:S02]  /*01f0*/  UIADD3 UR5, UP1, UPT, UR8, 0x40, URZ ;  /* 0x0000004008057890 */ /* 0x002fe4000ff3e0ff */
[----:B------:R-:W-:Y:S02]  /*0200*/  UIADD3 UR8, UPT, UPT, -UR4, URZ, URZ ;  /* 0x000000ff04087290 */ /* 0x000fe4000fffe1ff */
[----:B------:R-:W-:Y:S01]  /*0210*/  UIADD3.X UR6, UPT, UPT, URZ, UR9, URZ, UP1, !UPT ;  /* 0x00000009ff067290 */ /* 0x000fe20008ffe4ff */
[----:B0-----:R-:W-:-:S03]  /*0220*/  IMAD.WIDE.U32 R4, R28, 0x8, R4 ;  /* 0x000000081c047825 */ /* 0x001fc600078e0004 */
[----:B------:R-:W-:-:S05]  /*0230*/  IADD3 R8, P0, PT, R4, 0x40, RZ ;  /* 0x0000004004087810 */ /* 0x000fca0007f1e0ff */
[----:B------:R-:W-:-:S08]  /*0240*/  IMAD.X R9, RZ, RZ, R5, P0 ;  /* 0x000000ffff097224 */ /* 0x000fd000000e0605 */
.L_x_15:
[----:B------:R-:W-:Y:S01]  /*0250*/  MOV R20, UR5 ;  /* 0x0000000500147c02 */ /* 0x000fe20008000f00 */
[----:B------:R-:W-:Y:S01]  /*0260*/  IMAD.U32 R21, RZ, RZ, UR6 ;  /* 0x00000006ff157e24 */ /* 0x000fe2000f8e00ff */
[----:B------:R-:W-:Y:S01]  /*0270*/  MOV R4, R8 ;  /* 0x0000000800047202 */ /* 0x000fe20000000f00 */
[----:B------:R-:W-:Y:S02]  /*0280*/  IMAD.MOV.U32 R5, RZ, RZ, R9 ;  /* 0x000000ffff057224 */ /* 0x000fe400078e0009 */
[----:B------:R-:W-:-:S03]  /*0290*/  IMAD.WIDE R20, R24, 0x8, R20 ;  /* 0x0000000818147825 */ /* 0x000fc600078e0214 */
[----:B------:R-:W2:Y:S04]  /*02a0*/  LDG.E.64 R12, desc[UR12][R4.64+-0x40] ;  /* 0xffffc00c040c7981 */ /* 0x000ea8000c1e1b00 */
[----:B------:R-:W2:Y:S04]  /*02b0*/  LDG.E.64 R14, desc[UR12][R20.64+-0x40] ;  /* 0xffffc00c140e7981 */ /* 0x000ea8000c1e1b00 */
[----:B------:R-:W3:Y:S04]  /*02c0*/  LDG.E.64 R8, desc[UR12][R4.64+-0x38] ;  /* 0xffffc80c04087981 */ /* 0x000ee8000c1e1b00 */
[----:B------:R-:W3:Y:S04]  /*02d0*/  LDG.E.64 R10, desc[UR12][R20.64+-0x38] ;  /* 0xffffc80c140a7981 */ /* 0x000ee8000c1e1b00 */
[----:B------:R-:W4:Y:S04]  /*02e0*/  LDG.E.64 R6, desc[UR12][R4.64+-0x30] ;  /* 0xffffd00c04067981 */ /* 0x000f28000c1e1b00 */
[----:B------:R-:W4:Y:S04]  /*02f0*/  LDG.E.64 R16, desc[UR12][R20.64+-0x30] ;  /* 0xffffd00c14107981 */ /* 0x000f28000c1e1b00 */
[----:B------:R-:W5:Y:S04]  /*0300*/  LDG.E.64 R18, desc[UR12][R4.64+0x18] ;  /* 0x0000180c04127981 */ /* 0x000f68000c1e1b00 */
[----:B------:R-:W5:Y:S01]  /*0310*/  LDG.E.64 R22, desc[UR12][R4.64+0x38] ;  /* 0x0000380c04167981 */ /* 0x000f62000c1e1b00 */
[----:B--2---:R-:W-:-:S03]  /*0320*/  DFMA R26, R12, R14, R26 ;  /* 0x0000000e0c1a722b */ /* 0x004fc6000000001a */
[----:B------:R-:W2:Y:S04]  /*0330*/  LDG.E.64 R12, desc[UR12][R4.64+-0x28] ;  /* 0xffffd80c040c7981 */ /* 0x000ea8000c1e1b00 */
[----:B------:R-:W2:Y:S01]  /*0340*/  LDG.E.64 R14, desc[UR12][R20.64+-0x28] ;  /* 0xffffd80c140e7981 */ /* 0x000ea2000c1e1b00 */
[----:B---3--:R-:W-:-:S03]  /*0350*/  DFMA R26, R8, R10, R26 ;  /* 0x0000000a081a722b */ /* 0x008fc6000000001a */
[----:B------:R-:W3:Y:S04]  /*0360*/  LDG.E.64 R8, desc[UR12][R4.64+-0x20] ;  /* 0xffffe00c04087981 */ /* 0x000ee8000c1e1b00 */
[----:B------:R-:W3:Y:S01]  /*0370*/  LDG.E.64 R10, desc[UR12][R20.64+-0x20] ;  /* 0xffffe00c140a7981 */ /* 0x000ee2000c1e1b00 */
[----:B----4-:R-:W-:-:S03]  /*0380*/  DFMA R26, R6, R16, R26 ;  /* 0x00000010061a722b */ /* 0x010fc6000000001a */
[----:B------:R-:W4:Y:S04]  /*0390*/  LDG.E.64 R6, desc[UR12][R4.64+-0x18] ;  /* 0xffffe80c04067981 */ /* 0x000f28000c1e1b00 */
[----:B------:R-:W4:Y:S01]  /*03a0*/  LDG.E.64 R16, desc[UR12][R20.64+-0x18] ;  /* 0xffffe80c14107981 */ /* 0x000f22000c1e1b00 */
        /* <DEDUP_REMOVED lines=16> */
[----:B------:R-:W5:Y:S04]  /*04b0*/  LDG.E.64 R6, desc[UR12][R20.64+0x18] ;  /* 0x0000180c14067981 */ /* 0x000f68000c1e1b00 */
[----:B------:R-:W4:Y:S01]  /*04c0*/  LDG.E.64 R26, desc[UR12][R20.64+0x38] ;  /* 0x0000380c141a7981 */ /* 0x000f22000c1e1b00 */
[----:B--2---:R-:W-:-:S03]  /*04d0*/  DFMA R12, R12, R14, R16 ;  /* 0x0000000e0c0c722b */ /* 0x004fc60000000010 */
[----:B------:R-:W2:Y:S04]  /*04e0*/  LDG.E.64 R14, desc[UR12][R4.64+0x20] ;  /* 0x0000200c040e7981 */ /* 0x000ea8000c1e1b00 */
[----:B------:R-:W2:Y:S01]  /*04f0*/  LDG.E.64 R16, desc[UR12][R20.64+0x20] ;  /* 0x0000200c14107981 */ /* 0x000ea2000c1e1b00 */
[----:B---3--:R-:W-:-:S03]  /*0500*/  DFMA R8, R8, R10, R12 ;  /* 0x0000000a0808722b */ /* 0x008fc6000000000c */
[----:B------:R-:W3:Y:S04]  /*0510*/  LDG.E.64 R10, desc[UR12][R4.64+0x28] ;  /* 0x0000280c040a7981 */ /* 0x000ee8000c1e1b00 */
[----:B------:R-:W3:Y:S01]  /*0520*/  LDG.E.64 R12, desc[UR12][R20.64+0x28] ;  /* 0x0000280c140c7981 */ /* 0x000ee2000c1e1b00 */
[----:B-----5:R-:W-:-:S03]  /*0530*/  DFMA R18, R18, R6, R8 ;  /* 0x000000061212722b */ /* 0x020fc60000000008 */
[----:B------:R-:W5:Y:S04]  /*0540*/  LDG.E.64 R6, desc[UR12][R4.64+0x30] ;  /* 0x0000300c04067981 */ /* 0x000f68000c1e1b00 */
[----:B------:R-:W5:Y:S01]  /*0550*/  LDG.E.64 R8, desc[UR12][R20.64+0x30] ;  /* 0x0000300c14087981 */ /* 0x000f62000c1e1b00 */
[----:B------:R-:W-:-:S04]  /*0560*/  UIADD3 UR8, UPT, UPT, UR8, 0x10, URZ ;  /* 0x0000001008087890 */ /* 0x000fc8000fffe0ff */
[----:B------:R-:W-:Y:S01]  /*0570*/  UISETP.NE.AND UP1, UPT, UR8, URZ, UPT ;  /* 0x000000ff0800728c */ /* 0x000fe2000bf25270 */
[----:B------:R-:W-:Y:S01]  /*0580*/  VIADD R24, R24, 0x10 ;  /* 0x0000001018187836 */ /* 0x000fe20000000000 */
[----:B--2---:R-:W-:-:S08]  /*0590*/  DFMA R14, R14, R16, R18 ;  /* 0x000000100e0e722b */ /* 0x004fd00000000012 */
[----:B---3--:R-:W-:-:S08]  /*05a0*/  DFMA R10, R10, R12, R14 ;  /* 0x0000000c0a0a722b */ /* 0x008fd0000000000e */
[----:B-----5:R-:W-:Y:S01]  /*05b0*/  DFMA R6, R6, R8, R10 ;  /* 0x000000080606722b */ /* 0x020fe2000000000a */
[----:B------:R-:W-:-:S04]  /*05c0*/  IADD3 R8, P0, PT, R4, 0x80, RZ ;  /* 0x0000008004087810 */ /* 0x000fc80007f1e0ff */
[----:B------:R-:W-:-:S03]  /*05d0*/  IADD3.X R9, PT, PT, RZ, R5, RZ, P0, !PT ;  /* 0x00000005ff097210 */ /* 0x000fc600007fe4ff */
[----:B----4-:R-:W-:Y:S01]  /*05e0*/  DFMA R26, R22, R26, R6 ;  /* 0x0000001a161a722b */ /* 0x010fe20000000006 */
[----:B------:R-:W-:Y:S10]  /*05f0*/  BRA.U UP1, `(.L_x_15) ;  /* 0xfffffffd01147547 */ /* 0x000ff4000b83ffff */
.L_x_14:
[----:B------:R-:W-:Y:S05]  /*0600*/  BRA.U !UP0, `(.L_x_13) ;  /* 0x0000000508687547 */ /* 0x000fea000b800000 */
[----:B------:R-:W-:Y:S02]  /*0610*/  UISETP.GE.U32.AND UP0, UPT, UR10, 0x8, UPT ;  /* 0x000000080a00788c */ /* 0x000fe4000bf06070 */
[----:B------:R-:W-:-:S04]  /*0620*/  ULOP3.LUT UR6, UR7, 0x7, URZ, 0xc0, !UPT ;  /* 0x0000000707067892 */ /* 0x000fc8000f8ec0ff */
[----:B------:R-:W-:-:S03]  /*0630*/  UISETP.NE.AND UP1, UPT, UR6, URZ, UPT ;  /* 0x000000ff0600728c */ /* 0x000fc6000bf25270 */
[----:B------:R-:W-:Y:S08]  /*0640*/  BRA.U !UP0, `(.L_x_16) ;  /* 0x0000000108907547 */ /* 0x000ff0000b800000 */
[----:B------:R-:W0:Y:S01]  /*0650*/  LDC.64 R12, c[0x0][0x380] ;  /* 0x0000e000ff0c7b82 */ /* 0x000e220000000a00 */
[----:B------:R-:W1:Y:S01]  /*0660*/  LDCU.64 UR8, c[0x0][0x380] ;  /* 0x00007000ff0877ac */ /* 0x000e620008000a00 */
[----:B------:R-:W-:Y:S01]  /*0670*/  IADD3 R7, PT, PT, R28, UR4, RZ ;  /* 0x000000041c077c10 */ /* 0x000fe2000fffe0ff */
[----:B------:R-:W-:Y:S01]  /*0680*/  VIADD R9, R2, UR4 ;  /* 0x0000000402097c36 */ /* 0x000fe20008000000 */
[----:B------:R-:W-:-:S04]  /*0690*/  IADD3 R6, P0, PT, R28, UR4, RZ ;  /* 0x000000041c067c10 */ /* 0x000fc8000ff1e0ff */
[----:B------:R-:W2:Y:S01]  /*06a0*/  LDC.64 R4, c[0x0][0x388] ;  /* 0x0000e200ff047b82 */ /* 0x000ea20000000a00 */
[----:B0-----:R-:W-:Y:S01]  /*06b0*/  IMAD.WIDE.U32 R12, R7, 0x8, R12 ;  /* 0x00000008070c7825 */ /* 0x001fe200078e000c */
[----:B------:R-:W-:Y:S02]  /*06c0*/  IADD3.X R7, PT, PT, RZ, RZ, RZ, P0, !PT ;  /* 0x000000ffff077210 */ /* 0x000fe400007fe4ff */
[----:B-1----:R-:W-:-:S03]  /*06d0*/  LEA R24, P0, R6, UR8, 0x3 ;  /* 0x0000000806187c11 */ /* 0x002fc6000f8018ff */
[----:B------:R-:W3:Y:S01]  /*06e0*/  LDG.E.64 R12, desc[UR12][R12.64] ;  /* 0x0000000c0c0c7981 */ /* 0x000ee2000c1e1b00 */
[----:B--2---:R-:W-:Y:S01]  /*06f0*/  IMAD.WIDE R4, R9, 0x8, R4 ;  /* 0x0000000809047825 */ /* 0x004fe200078e0204 */
[----:B------:R-:W-:-:S04]  /*0700*/  LEA.HI.X R25, R6, UR9, R7, 0x3, P0 ;  /* 0x0000000906197c11 */ /* 0x000fc800080f1c07 */
[----:B------:R-:W3:Y:S04]  /*0710*/  LDG.E.64 R14, desc[UR12][R4.64] ;  /* 0x0000000c040e7981 */ /* 0x000ee8000c1e1b00 */
[----:B------:R-:W2:Y:S04]  /*0720*/  LDG.E.64 R8, desc[UR12][R4.64+0x8] ;  /* 0x0000080c04087981 */ /* 0x000ea8000c1e1b00 */
[----:B------:R-:W2:Y:S04]  /*0730*/  LDG.E.64 R10, desc[UR12][R24.64+0x8] ;  /* 0x0000080c180a7981 */ /* 0x000ea8000c1e1b00 */
[----:B------:R-:W4:Y:S04]  /*0740*/  LDG.E.64 R22, desc[UR12][R4.64+0x10] ;  /* 0x0000100c04167981 */ /* 0x000f28000c1e1b00 */
[----:B------:R-:W4:Y:S04]  /*0750*/  LDG.E.64 R6, desc[UR12][R24.64+0x10] ;  /* 0x0000100c18067981 */ /* 0x000f28000c1e1b00 */
[----:B------:R-:W5:Y:S04]  /*0760*/  LDG.E.64 R20, desc[UR12][R4.64+0x18] ;  /* 0x0000180c04147981 */ /* 0x000f68000c1e1b00 */
[----:B------:R-:W5:Y:S04]  /*0770*/  LDG.E.64 R18, desc[UR12][R24.64+0x18] ;  /* 0x0000180c18127981 */ /* 0x000f68000c1e1b00 */
[----:B------:R-:W5:Y:S01]  /*0780*/  LDG.E.64 R16, desc[UR12][R4.64+0x20] ;  /* 0x0000200c04107981 */ /* 0x000f62000c1e1b00 */
[----:B---3--:R-:W-:-:S03]  /*0790*/  DFMA R12, R12, R14, R26 ;  /* 0x0000000e0c0c722b */ /* 0x008fc6000000001a */
[----:B------:R-:W3:Y:S04]  /*07a0*/  LDG.E.64 R14, desc[UR12][R24.64+0x20] ;  /* 0x0000200c180e7981 */ /* 0x000ee8000c1e1b00 */
[----:B------:R-:W3:Y:S01]  /*07b0*/  LDG.E.64 R26, desc[UR12][R24.64+0x38] ;  /* 0x0000380c181a7981 */ /* 0x000ee2000c1e1b00 */
[----:B--2---:R-:W-:-:S03]  /*07c0*/  DFMA R8, R10, R8, R12 ;  /* 0x000000080a08722b */ /* 0x004fc6000000000c */
[----:B------:R-:W2:Y:S04]  /*07d0*/  LDG.E.64 R12, desc[UR12][R4.64+0x28] ;  /* 0x0000280c040c7981 */ /* 0x000ea8000c1e1b00 */
[----:B------:R-:W2:Y:S01]  /*07e0*/  LDG.E.64 R10, desc[UR12][R24.64+0x28] ;  /* 0x0000280c180a7981 */ /* 0x000ea2000c1e1b00 */
[----:B----4-:R-:W-:-:S03]  /*07f0*/  DFMA R22, R6, R22, R8 ;  /* 0x000000160616722b */ /* 0x010fc60000000008 */
[----:B------:R-:W4:Y:S04]  /*0800*/  LDG.E.64 R8, desc[UR12][R4.64+0x30] ;  /* 0x0000300c04087981 */ /* 0x000f28000c1e1b00 */
[----:B------:R-:W4:Y:S04]  /*0810*/  LDG.E.64 R6, desc[UR12][R24.64+0x30] ;  /* 0x0000300c18067981 */ /* 0x000f28000c1e1b00 */
[----:B------:R-:W4:Y:S01]  /*0820*/  LDG.E.64 R4, desc[UR12][R4.64+0x38] ;  /* 0x0000380c04047981 */ /* 0x000f22000c1e1b00 */
[----:B-----5:R-:W-:Y:S01]  /*0830*/  DFMA R18, R18, R20, R22 ;  /* 0x000000141212722b */ /* 0x020fe20000000016 */
[----:B------:R-:W-:-:S07]  /*0840*/  UIADD3 UR4, UPT, UPT, UR4, 0x8, URZ ;  /* 0x0000000804047890 */ /* 0x000fce000fffe0ff */
[----:B---3--:R-:W-:-:S08]  /*0850*/  DFMA R14, R14, R16, R18 ;  /* 0x000000100e0e722b */ /* 0x008fd00000000012 */
[----:B--2---:R-:W-:-:S08]  /*0860*/  DFMA R10, R10, R12, R14 ;  /* 0x0000000c0a0a722b */ /* 0x004fd0000000000e */
[----:B----4-:R-:W-:-:S08]  /*0870*/  DFMA R6, R6, R8, R10 ;  /* 0x000000080606722b */ /* 0x010fd0000000000a */
[----:B------:R-:W-:-:S11]  /*0880*/  DFMA R26, R26, R4, R6 ;  /* 0x000000041a1a722b */ /* 0x000fd60000000006 */
.L_x_16:
[----:B------:R-:W-:Y:S05]  /*0890*/  BRA.U !UP1, `(.L_x_13) ;  /* 0x0000000109c47547 */ /* 0x000fea000b800000 */
[----:B------:R-:W-:Y:S02]  /*08a0*/  UISETP.GE.U32.AND UP0, UPT, UR6, 0x4, UPT ;  /* 0x000000040600788c */ /* 0x000fe4000bf06070 */
[----:B------:R-:W-:-:S04]  /*08b0*/  ULOP3.LUT UR5, UR7, 0x3, URZ, 0xc0, !UPT ;  /* 0x0000000307057892 */ /* 0x000fc8000f8ec0ff */
[----:B------:R-:W-:-:S03]  /*08c0*/  UISETP.NE.AND UP1, UPT, UR5, URZ, UPT ;  /* 0x000000ff0500728c */ /* 0x000fc6000bf25270 */
[----:B------:R-:W-:Y:S08]  /*08d0*/  BRA.U !UP0, `(.L_x_17) ;  /* 0x0000000108607547 */ /* 0x000ff0000b800000 */
[----:B------:R-:W0:Y:S01]  /*08e0*/  LDC.64 R4, c[0x0][0x380] ;  /* 0x0000e000ff047b82 */ /* 0x000e220000000a00 */
[----:B------:R-:W1:Y:S01]  /*08f0*/  LDCU.64 UR6, c[0x0][0x380] ;  /* 0x00007000ff0677ac */ /* 0x000e620008000a00 */
[----:B------:R-:W-:Y:S01]  /*0900*/  VIADD R7, R28, UR4 ;  /* 0x000000041c077c36 */ /* 0x000fe20008000000 */
[----:B------:R-:W-:Y:S02]  /*0910*/  IADD3 R9, PT, PT, R2, UR4, RZ ;  /* 0x0000000402097c10 */ /* 0x000fe4000fffe0ff */
[----:B------:R-:W-:-:S03]  /*0920*/  IADD3 R8, P0, PT, R28, UR4, RZ ;  /* 0x000000041c087c10 */ /* 0x000fc6000ff1e0ff */
[----:B------:R-:W2:Y:S01]  /*0930*/  LDC.64 R22, c[0x0][0x388] ;  /* 0x0000e200ff167b82 */ /* 0x000ea20000000a00 */
[----:B0-----:R-:W-:-:S06]  /*0940*/  IMAD.WIDE.U32 R4, R7, 0x8, R4 ;  /* 0x0000000807047825 */ /* 0x001fcc00078e0004 */
[----:B------:R-:W3:Y:S01]  /*0950*/  LDG.E.64 R4, desc[UR12][R4.64] ;  /* 0x0000000c04047981 */ /* 0x000ee2000c1e1b00 */
[----:B--2---:R-:W-:-:S04]  /*0960*/  IMAD.WIDE R22, R9, 0x8, R22 ;  /* 0x0000000809167825 */ /* 0x004fc800078e0216 */
[----:B------:R-:W-:Y:S01]  /*0970*/  IMAD.X R9, RZ, RZ, RZ, P0 ;  /* 0x000000ffff097224 */ /* 0x000fe200000e06ff */
[C---:B-1----:R-:W-:Y:S01]  /*0980*/  LEA R16, P0, R8.reuse, UR6, 0x3 ;  /* 0x0000000608107c11 */ /* 0x042fe2000f8018ff */
[----:B------:R-:W3:Y:S03]  /*0990*/  LDG.E.64 R6, desc[UR12][R22.64] ;  /* 0x0000000c16067981 */ /* 0x000ee6000c1e1b00 */
[----:B------:R-:W-:Y:S01]  /*09a0*/  LEA.HI.X R17, R8, UR7, R9, 0x3, P0 ;  /* 0x0000000708117c11 */ /* 0x000fe200080f1c09 */
[----:B------:R-:W2:Y:S04]  /*09b0*/  LDG.E.64 R12, desc[UR12][R22.64+0x10] ;  /* 0x0000100c160c7981 */ /* 0x000ea8000c1e1b00 */
[----:B------:R-:W4:Y:S04]  /*09c0*/  LDG.E.64 R8, desc[UR12][R22.64+0x8] ;  /* 0x0000080c16087981 */ /* 0x000f28000c1e1b00 */
[----:B------:R-:W4:Y:S04]  /*09d0*/  LDG.E.64 R10, desc[UR12][R16.64+0x8] ;  /* 0x0000080c100a7981 */ /* 0x000f28000c1e1b00 */
[----:B------:R-:W2:Y:S04]  /*09e0*/  LDG.E.64 R14, desc[UR12][R16.64+0x10] ;  /* 0x0000100c100e7981 */ /* 0x000ea8000c1e1b00 */
[----:B------:R-:W5:Y:S04]  /*09f0*/  LDG.E.64 R18, desc[UR12][R22.64+0x18] ;  /* 0x0000180c16127981 */ /* 0x000f68000c1e1b00 */
[----:B------:R-:W5:Y:S01]  /*0a00*/  LDG.E.64 R20, desc[UR12][R16.64+0x18] ;  /* 0x0000180c10147981 */ /* 0x000f62000c1e1b00 */
[----:B------:R-:W-:Y:S01]  /*0a10*/  UIADD3 UR4, UPT, UPT, UR4, 0x4, URZ ;  /* 0x0000000404047890 */ /* 0x000fe2000fffe0ff */
[----:B---3--:R-:W-:-:S08]  /*0a20*/  DFMA R6, R4, R6, R26 ;  /* 0x000000060406722b */ /* 0x008fd0000000001a */
[----:B----4-:R-:W-:-:S08]  /*0a30*/  DFMA R6, R10, R8, R6 ;  /* 0x000000080a06722b */ /* 0x010fd00000000006 */
[----:B--2---:R-:W-:-:S08]  /*0a40*/  DFMA R6, R14, R12, R6 ;  /* 0x0000000c0e06722b */ /* 0x004fd00000000006 */
[----:B-----5:R-:W-:-:S11]  /*0a50*/  DFMA R26, R20, R18, R6 ;  /* 0x00000012141a722b */ /* 0x020fd60000000006 */
.L_x_17:
[----:B------:R-:W-:Y:S05]  /*0a60*/  BRA.U !UP1, `(.L_x_13) ;  /* 0x0000000109507547 */ /* 0x000fea000b800000 */
[----:B------:R-:W0:Y:S01]  /*0a70*/  LDC.64 R6, c[0x0][0x380] ;  /* 0x0000e000ff067b82 */ /* 0x000e220000000a00 */
[----:B------:R-:W-:Y:S01]  /*0a80*/  IADD3 R9, PT, PT, R28, UR4, RZ ;  /* 0x000000041c097c10 */ /* 0x000fe2000fffe0ff */
[----:B------:R-:W-:Y:S01]  /*0a90*/  VIADD R11, R2, UR4 ;  /* 0x00000004020b7c36 */ /* 0x000fe20008000000 */
[----:B------:R-:W-:-:S05]  /*0aa0*/  UIADD3 UR5, UPT, UPT, -UR5, URZ, URZ ;  /* 0x000000ff05057290 */ /* 0x000fca000fffe1ff */
[----:B------:R-:W1:Y:S01]  /*0ab0*/  LDC.64 R4, c[0x0][0x388] ;  /* 0x0000e200ff047b82 */ /* 0x000e620000000a00 */
[----:B0-----:R-:W-:-:S04]  /*0ac0*/  IMAD.WIDE.U32 R6, R9, 0x8, R6 ;  /* 0x0000000809067825 */ /* 0x001fc800078e0006 */
[----:B------:R-:W-:Y:S01]  /*0ad0*/  IMAD.MOV.U32 R10, RZ, RZ, R6 ;  /* 0x000000ffff0a7224 */ /* 0x000fe200078e0006 */
[----:B------:R-:W-:-:S07]  /*0ae0*/  MOV R13, R7 ;  /* 0x00000007000d7202 */ /* 0x000fce0000000f00 */
.L_x_18:
[----:B-1----:R-:W-:Y:S01]  /*0af0*/  IMAD.WIDE R6, R11, 0x8, R4 ;  /* 0x000000080b067825 */ /* 0x002fe200078e0204 */
[----:B------:R-:W-:-:S03]  /*0b00*/  MOV R8, R10 ;  /* 0x0000000a00087202 */ /* 0x000fc60000000f00 */
[----:B------:R-:W-:Y:S02]  /*0b10*/  IMAD.MOV.U32 R9, RZ, RZ, R13 ;  /* 0x000000ffff097224 */ /* 0x000fe400078e000d */
[----:B------:R-:W2:Y:S04]  /*0b20*/  LDG.E.64 R6, desc[UR12][R6.64] ;  /* 0x0000000c06067981 */ /* 0x000ea8000c1e1b00 */
[----:B------:R-:W2:Y:S01]  /*0b30*/  LDG.E.64 R8, desc[UR12][R8.64] ;  /* 0x0000000c08087981 */ /* 0x000ea2000c1e1b00 */
[----:B------:R-:W-:Y:S01]  /*0b40*/  UIADD3 UR5, UPT, UPT, UR5, 0x1, URZ ;  /* 0x0000000105057890 */ /* 0x000fe2000fffe0ff */
[----:B------:R-:W-:Y:S02]  /*0b50*/  IADD3 R10, P0, PT, R10, 0x8, RZ ;  /* 0x000000080a0a7810 */ /* 0x000fe40007f1e0ff */
[----:B------:R-:W-:Y:S01]  /*0b60*/  IADD3 R11, PT, PT, R11, 0x1, RZ ;  /* 0x000000010b0b7810 */ /* 0x000fe20007ffe0ff */
[----:B------:R-:W-:Y:S01]  /*0b70*/  UISETP.NE.AND UP0, UPT, UR5, URZ, UPT ;  /* 0x000000ff0500728c */ /* 0x000fe2000bf05270 */
[----:B------:R-:W-:Y:S01]  /*0b80*/  IADD3.X R13, PT, PT, RZ, R13, RZ, P0, !PT ;  /* 0x0000000dff0d7210 */ /* 0x000fe200007fe4ff */
[----:B--2---:R-:W-:-:S07]  /*0b90*/  DFMA R26, R8, R6, R26 ;  /* 0x00000006081a722b */ /* 0x004fce000000001a */
[----:B------:R-:W-:Y:S05]  /*0ba0*/  BRA.U UP0, `(.L_x_18) ;  /* 0xfffffffd00d07547 */ /* 0x000fea000b83ffff */
.L_x_13:
[----:B------:R-:W0:Y:S01]  /*0bb0*/  LDC.64 R4, c[0x0][0x390] ;  /* 0x0000e400ff047b82 */ /* 0x000e220000000a00 */
[----:B------:R-:W-:-:S04]  /*0bc0*/  IMAD R3, R3, UR11, R0 ;  /* 0x0000000b03037c24 */ /* 0x000fc8000f8e0200 */
[----:B0-----:R-:W-:-:S05]  /*0bd0*/  IMAD.WIDE R2, R3, 0x8, R4 ;  /* 0x0000000803027825 */ /* 0x001fca00078e0204 */
[----:B------:R-:W-:Y:S01]  /*0be0*/  STG.E.64 desc[UR12][R2.64], R26 ;  /* 0x0000001a02007986 */ /* 0x000fe2000c101b0c */
[----:B------:R-:W-:Y:S05]  /*0bf0*/  EXIT ;  /* 0x000000000000794d */ /* 0x000fea0003800000 */
.L_x_19:
        /* <DEDUP_REMOVED lines=16> */
.L_x_141:


//--------------------- .text._Z27normalizeEigenvectorsKernelPdii --------------------------
	.section	.text._Z27normalizeEigenvectorsKernelPdii,"ax",@progbits
	.align	128
        .global         _Z27normalizeEigenvectorsKernelPdii
        .type           _Z27normalizeEigenvectorsKernelPdii,@function
        .size           _Z27normalizeEigenvectorsKernelPdii,(.L_x_137 - _Z27normalizeEigenvectorsKernelPdii)
        .other          _Z27normalizeEigenvectorsKernelPdii,@"STO_CUDA_ENTRY STV_DEFAULT"
_Z27normalizeEigenvectorsKernelPdii:
.text._Z27normalizeEigenvectorsKernelPdii:
        /* <DEDUP_REMOVED lines=8> */
[----:B------:R-:W0:Y:S01]  /*0080*/  LDC R0, c[0x0][0x38c] ;  /* 0x0000e300ff007b82 */ /* 0x000e220000000800 */
[----:B------:R-:W1:Y:S01]  /*0090*/  LDCU.64 UR8, c[0x0][0x358] ;  /* 0x00006b00ff0877ac */ /* 0x000e620008000a00 */
[----:B------:R-:W-:Y:S02]  /*00a0*/  CS2R R24, SRZ ;  /* 0x0000000000187805 */ /* 0x000fe4000001ff00 */
[----:B0-----:R-:W-:-:S13]  /*00b0*/  ISETP.GE.AND P0, PT, R0, 0x1, PT ;  /* 0x000000010000780c */ /* 0x001fda0003f06270 */
[----:B-1----:R-:W-:Y:S05]  /*00c0*/  @!P0 BRA `(.L_x_20) ;  /* 0x0000000400a88947 */ /* 0x002fea0003800000 */
[C---:B------:R-:W-:Y:S01]  /*00d0*/  ISETP.GE.U32.AND P1, PT, R0.reuse, 0x10, PT ;  /* 0x000000100000780c */ /* 0x040fe20003f26070 */
[----:B------:R-:W-:Y:S01]  /*00e0*/  IMAD R4, R27, R0, RZ ;  /* 0x000000001b047224 */ /* 0x000fe200078e02ff */
[----:B------:R-:W-:Y:S01]  /*00f0*/  LOP3.LUT R3, R0, 0xf, RZ, 0xc0, !PT ;  /* 0x0000000f00037812 */ /* 0x000fe200078ec0ff */
[----:B------:R-:W-:Y:S01]  /*0100*/  IMAD.MOV.U32 R5, RZ, RZ, RZ ;  /* 0x000000ffff057224 */ /* 0x000fe200078e00ff */
[----:B------:R-:W-:Y:S02]  /*0110*/  CS2R R24, SRZ ;  /* 0x0000000000187805 */ /* 0x000fe4000001ff00 */
[----:B------:R-:W-:-:S07]  /*0120*/  ISETP.NE.AND P2, PT, R3, RZ, PT ;  /* 0x000000ff0300720c */ /* 0x000fce0003f45270 */
[----:B------:R-:W-:Y:S06]  /*0130*/  @!P1 BRA `(.L_x_21) ;  /* 0x0000000000b89947 */ /* 0x000fec0003800000 */
[----:B------:R-:W0:Y:S01]  /*0140*/  LDCU.64 UR4, c[0x0][0x380] ;  /* 0x00007000ff0477ac */ /* 0x000e220008000a00 */
[----:B------:R-:W-:Y:S01]  /*0150*/  LOP3.LUT R5, R0, 0x7ffffff0, RZ, 0xc0, !PT ;  /* 0x7ffffff000057812 */ /* 0x000fe200078ec0ff */
[----:B------:R-:W-:Y:S01]  /*0160*/  IMAD.MOV.U32 R2, RZ, RZ, R4 ;  /* 0x000000ffff027224 */ /* 0x000fe200078e0004 */
[----:B------:R-:W-:-:S03]  /*0170*/  CS2R R24, SRZ ;  /* 0x0000000000187805 */ /* 0x000fc6000001ff00 */
[----:B------:R-:W-:Y:S01]  /*0180*/  IMAD.MOV R26, RZ, RZ, -R5 ;  /* 0x000000ffff1a7224 */ /* 0x000fe200078e0a05 */
[----:B0-----:R-:W-:-:S04]  /*0190*/  UIADD3 UR4, UP0, UPT, UR4, 0x40, URZ ;  /* 0x0000004004047890 */ /* 0x001fc8000ff1e0ff */
[----:B------:R-:W-:-:S12]  /*01a0*/  UIADD3.X UR5, UPT, UPT, URZ, UR5, URZ, UP0, !UPT ;  /* 0x00000005ff057290 */ /* 0x000fd800087fe4ff */
.L_x_22:
[----:B------:R-:W-:Y:S01]  /*01b0*/  MOV R23, UR5 ;  /* 0x0000000500177c02 */ /* 0x000fe20008000f00 */
[----:B------:R-:W-:-:S04]  /*01c0*/  IMAD.U32 R22, RZ, RZ, UR4 ;  /* 0x00000004ff167e24 */ /* 0x000fc8000f8e00ff */
[----:B------:R-:W-:-:S05]  /*01d0*/  IMAD.WIDE R22, R2, 0x8, R22 ;  /* 0x0000000802167825 */ /* 0x000fca00078e0216 */
[----:B------:R-:W2:Y:S04]  /*01e0*/  LDG.E.64 R18, desc[UR8][R22.64+-0x40] ;  /* 0xffffc00816127981 */ /* 0x000ea8000c1e1b00 */
[----:B------:R-:W3:Y:S04]  /*01f0*/  LDG.E.64 R16, desc[UR8][R22.64+-0x38] ;  /* 0xffffc80816107981 */ /* 0x000ee8000c1e1b00 */
[----:B------:R-:W4:Y:S04]  /*0200*/  LDG.E.64 R14, desc[UR8][R22.64+-0x30] ;  /* 0xffffd008160e7981 */ /* 0x000f28000c1e1b00 */
[----:B------:R-:W5:Y:S04]  /*0210*/  LDG.E.64 R12, desc[UR8][R22.64+-0x28] ;  /* 0xffffd808160c7981 */ /* 0x000f68000c1e1b00 */
[----:B------:R-:W5:Y:S04]  /*0220*/  LDG.E.64 R10, desc[UR8][R22.64+-0x20] ;  /* 0xffffe008160a7981 */ /* 0x000f68000c1e1b00 */
[----:B------:R-:W5:Y:S04]  /*0230*/  LDG.E.64 R8, desc[UR8][R22.64+-0x18] ;  /* 0xffffe80816087981 */ /* 0x000f68000c1e1b00 */
[----:B------:R-:W5:Y:S04]  /*0240*/  LDG.E.64 R6, desc[UR8][R22.64+-0x10] ;  /* 0xfffff00816067981 */ /* 0x000f68000c1e1b00 */
[----:B------:R-:W5:Y:S01]  /*0250*/  LDG.E.64 R20, desc[UR8][R22.64+-0x8] ;  /* 0xfffff80816147981 */ /* 0x000f62000c1e1b00 */
[----:B--2---:R-:W-:-:S03]  /*0260*/  DFMA R18, R18, R18, R24 ;  /* 0x000000121212722b */ /* 0x004fc60000000018 */
[----:B------:R-:W2:Y:S05]  /*0270*/  LDG.E.64 R24, desc[UR8][R22.64+0x38] ;  /* 0x0000380816187981 */ /* 0x000eaa000c1e1b00 */
[----:B---3--:R-:W-:Y:S02]  /*0280*/  DFMA R16, R16, R16, R18 ;  /* 0x000000101010722b */ /* 0x008fe40000000012 */
[----:B------:R-:W3:Y:S06]  /*0290*/  LDG.E.64 R18, desc[UR8][R22.64] ;  /* 0x0000000816127981 */ /* 0x000eec000c1e1b00 */
[----:B----4-:R-:W-:-:S02]  /*02a0*/  DFMA R14, R14, R14, R16 ;  /* 0x0000000e0e0e722b */ /* 0x010fc40000000010 */
[----:B------:R-:W4:Y:S06]  /*02b0*/  LDG.E.64 R16, desc[UR8][R22.64+0x8] ;  /* 0x0000080816107981 */ /* 0x000f2c000c1e1b00 */
[----:B-----5:R-:W-:Y:S02]  /*02c0*/  DFMA R12, R12, R12, R14 ;  /* 0x0000000c0c0c722b */ /* 0x020fe4000000000e */
[----:B------:R-:W5:Y:S06]  /*02d0*/  LDG.E.64 R14, desc[UR8][R22.64+0x10] ;  /* 0x00001008160e7981 */ /* 0x000f6c000c1e1b00 */
[----:B------:R-:W-:-:S02]  /*02e0*/  DFMA R10, R10, R10, R12 ;  /* 0x0000000a0a0a722b */ /* 0x000fc4000000000c */
[----:B------:R-:W2:Y:S06]  /*02f0*/  LDG.E.64 R12, desc[UR8][R22.64+0x18] ;  /* 0x00001808160c7981 */ /* 0x000eac000c1e1b00 */
[----:B------:R-:W-:Y:S02]  /*0300*/  DFMA R8, R8, R8, R10 ;  /* 0x000000080808722b */ /* 0x000fe4000000000a */
[----:B------:R-:W2:Y:S06]  /*0310*/  LDG.E.64 R10, desc[UR8][R22.64+0x20] ;  /* 0x00002008160a7981 */ /* 0x000eac000c1e1b00 */
[----:B------:R-:W-:-:S02]  /*0320*/  DFMA R6, R6, R6, R8 ;  /* 0x000000060606722b */ /* 0x000fc40000000008 */
[----:B------:R-:W2:Y:S06]  /*0330*/  LDG.E.64 R8, desc[UR8][R22.64+0x28] ;  /* 0x0000280816087981 */ /* 0x000eac000c1e1b00 */
[----:B------:R-:W-:Y:S02]  /*0340*/  DFMA R20, R20, R20, R6 ;  /* 0x000000141414722b */ /* 0x000fe40000000006 */
[----:B------:R-:W2:Y:S01]  /*0350*/  LDG.E.64 R6, desc[UR8][R22.64+0x30] ;  /* 0x0000300816067981 */ /* 0x000ea2000c1e1b00 */
[----:B------:R-:W-:-:S05]  /*0360*/  VIADD R26, R26, 0x10 ;  /* 0x000000101a1a7836 */ /* 0x000fca0000000000 */
[----:B------:R-:W-:Y:S01]  /*0370*/  ISETP.NE.AND P1, PT, R26, RZ, PT ;  /* 0x000000ff1a00720c */ /* 0x000fe20003f25270 */
[----:B------:R-:W-:Y:S01]  /*0380*/  VIADD R2, R2, 0x10 ;  /* 0x0000001002027836 */ /* 0x000fe20000000000 */
[----:B---3--:R-:W-:-:S08]  /*0390*/  DFMA R20, R18, R18, R20 ;  /* 0x000000121214722b */ /* 0x008fd00000000014 */
[----:B----4-:R-:W-:-:S08]  /*03a0*/  DFMA R20, R16, R16, R20 ;  /* 0x000000101014722b */ /* 0x010fd00000000014 */
[----:B-----5:R-:W-:-:S08]  /*03b0*/  DFMA R20, R14, R14, R20 ;  /* 0x0000000e0e14722b */ /* 0x020fd00000000014 */
[----:B--2---:R-:W-:-:S08]  /*03c0*/  DFMA R20, R12, R12, R20 ;  /* 0x0000000c0c14722b */ /* 0x004fd00000000014 */
[----:B------:R-:W-:-:S08]  /*03d0*/  DFMA R20, R10, R10, R20 ;  /* 0x0000000a0a14722b */ /* 0x000fd00000000014 */
[----:B------:R-:W-:-:S08]  /*03e0*/  DFMA R20, R8, R8, R20 ;  /* 0x000000080814722b */ /* 0x000fd00000000014 */
[----:B------:R-:W-:-:S08]  /*03f0*/  DFMA R20, R6, R6, R20 ;  /* 0x000000060614722b */ /* 0x000fd00000000014 */
[----:B------:R-:W-:Y:S01]  /*0400*/  DFMA R24, R24, R24, R20 ;  /* 0x000000181818722b */ /* 0x000fe20000000014 */
[----:B------:R-:W-:Y:S10]  /*0410*/  @P1 BRA `(.L_x_22) ;  /* 0xfffffffc00641947 */ /* 0x000ff4000383ffff */
.L_x_21:
[----:B------:R-:W-:Y:S05]  /*0420*/  @!P2 BRA `(.L_x_20) ;  /* 0x0000000000d0a947 */ /* 0x000fea0003800000 */
[----:B------:R-:W-:Y:S02]  /*0430*/  ISETP.GE.U32.AND P1, PT, R3, 0x8, PT ;  /* 0x000000080300780c */ /* 0x000fe40003f26070 */
[----:B------:R-:W-:-:S04]  /*0440*/  LOP3.LUT R22, R0, 0x7, RZ, 0xc0, !PT ;  /* 0x0000000700167812 */ /* 0x000fc800078ec0ff */
[----:B------:R-:W-:-:S07]  /*0450*/  ISETP.NE.AND P2, PT, R22, RZ, PT ;  /* 0x000000ff1600720c */ /* 0x000fce0003f45270 */
[----:B------:R-:W-:Y:S06]  /*0460*/  @!P1 BRA `(.L_x_23) ;  /* 0x0000000000509947 */ /* 0x000fec0003800000 */
[----:B------:R-:W0:Y:S01]  /*0470*/  LDC.64 R20, c[0x0][0x380] ;  /* 0x0000e000ff147b82 */ /* 0x000e220000000a00 */
[----:B------:R-:W-:-:S04]  /*0480*/  IMAD.IADD R3, R4, 0x1, R5 ;  /* 0x0000000104037824 */ /* 0x000fc800078e0205 */
[----:B0-----:R-:W-:-:S05]  /*0490*/  IMAD.WIDE R20, R3, 0x8, R20 ;  /* 0x0000000803147825 */ /* 0x001fca00078e0214 */
        /* <DEDUP_REMOVED lines=8> */
[----:B------:R-:W-:Y:S01]  /*0520*/  VIADD R5, R5, 0x8 ;  /* 0x0000000805057836 */ /* 0x000fe20000000000 */
[----:B--2---:R-:W-:-:S08]  /*0530*/  DFMA R16, R16, R16, R24 ;  /* 0x000000101010722b */ /* 0x004fd00000000018 */
[----:B---3--:R-:W-:-:S08]  /*0540*/  DFMA R16, R14, R14, R16 ;  /* 0x0000000e0e10722b */ /* 0x008fd00000000010 */
[----:B----4-:R-:W-:-:S08]  /*0550*/  DFMA R16, R12, R12, R16 ;  /* 0x0000000c0c10722b */ /* 0x010fd00000000010 */
[----:B-----5:R-:W-:-:S08]  /*0560*/  DFMA R16, R10, R10, R16 ;  /* 0x0000000a0a10722b */ /* 0x020fd00000000010 */
[----:B------:R-:W-:-:S08]  /*0570*/  DFMA R16, R8, R8, R16 ;  /* 0x000000080810722b */ /* 0x000fd00000000010 */
[----:B------:R-:W-:-:S08]  /*0580*/  DFMA R16, R6, R6, R16 ;  /* 0x000000060610722b */ /* 0x000fd00000000010 */
[----:B------:R-:W-:-:S08]  /*0590*/  DFMA R16, R2, R2, R16 ;  /* 0x000000020210722b */ /* 0x000fd00000000010 */
[----:B------:R-:W-:-:S11]  /*05a0*/  DFMA R24, R18, R18, R16 ;  /* 0x000000121218722b */ /* 0x000fd60000000010 */
.L_x_23:
[----:B------:R-:W-:Y:S05]  /*05b0*/  @!P2 BRA `(.L_x_20) ;  /* 0x00000000006ca947 */ /* 0x000fea0003800000 */
[----:B------:R-:W-:Y:S02]  /*05c0*/  ISETP.GE.U32.AND P1, PT, R22, 0x4, PT ;  /* 0x000000041600780c */ /* 0x000fe40003f26070 */
[----:B------:R-:W-:-:S04]  /*05d0*/  LOP3.LUT R0, R0, 0x3, RZ, 0xc0, !PT ;  /* 0x0000000300007812 */ /* 0x000fc800078ec0ff */
[----:B------:R-:W-:-:S07]  /*05e0*/  ISETP.NE.AND P2, PT, R0, RZ, PT ;  /* 0x000000ff0000720c */ /* 0x000fce0003f45270 */
[----:B------:R-:W-:Y:S06]  /*05f0*/  @!P1 BRA `(.L_x_24) ;  /* 0x0000000000309947 */ /* 0x000fec0003800000 */
[----:B------:R-:W0:Y:S01]  /*0600*/  LDC.64 R2, c[0x0][0x380] ;  /* 0x0000e000ff027b82 */ /* 0x000e220000000a00 */
[----:B------:R-:W-:-:S05]  /*0610*/  IADD3 R7, PT, PT, R4, R5, RZ ;  /* 0x0000000504077210 */ /* 0x000fca0007ffe0ff */
[----:B0-----:R-:W-:-:S05]  /*0620*/  IMAD.WIDE R2, R7, 0x8, R2 ;  /* 0x0000000807027825 */ /* 0x001fca00078e0202 */
[----:B------:R-:W2:Y:S04]  /*0630*/  LDG.E.64 R6, desc[UR8][R2.64] ;  /* 0x0000000802067981 */ /* 0x000ea8000c1e1b00 */
[----:B------:R-:W3:Y:S04]  /*0640*/  LDG.E.64 R8, desc[UR8][R2.64+0x8] ;  /* 0x0000080802087981 */ /* 0x000ee8000c1e1b00 */
[----:B------:R-:W4:Y:S04]  /*0650*/  LDG.E.64 R10, desc[UR8][R2.64+0x10] ;  /* 0x00001008020a7981 */ /* 0x000f28000c1e1b00 */
[----:B------:R-:W5:Y:S01]  /*0660*/  LDG.E.64 R12, desc[UR8][R2.64+0x18] ;  /* 0x00001808020c7981 */ /* 0x000f62000c1e1b00 */
[----:B------:R-:W-:Y:S01]  /*0670*/  VIADD R5, R5, 0x4 ;  /* 0x0000000405057836 */ /* 0x000fe20000000000 */
[----:B--2---:R-:W-:-:S08]  /*0680*/  DFMA R6, R6, R6, R24 ;  /* 0x000000060606722b */ /* 0x004fd00000000018 */
[----:B---3--:R-:W-:-:S08]  /*0690*/  DFMA R6, R8, R8, R6 ;  /* 0x000000080806722b */ /* 0x008fd00000000006 */
[----:B----4-:R-:W-:-:S08]  /*06a0*/  DFMA R6, R10, R10, R6 ;  /* 0x0000000a0a06722b */ /* 0x010fd00000000006 */
[----:B-----5:R-:W-:-:S11]  /*06b0*/  DFMA R24, R12, R12, R6 ;  /* 0x0000000c0c18722b */ /* 0x020fd60000000006 */
.L_x_24:
[----:B------:R-:W-:Y:S05]  /*06c0*/  @!P2 BRA `(.L_x_20) ;  /* 0x000000000028a947 */ /* 0x000fea0003800000 */
[----:B------:R-:W0:Y:S01]  /*06d0*/  LDC.64 R6, c[0x0][0x380] ;  /* 0x0000e000ff067b82 */ /* 0x000e220000000a00 */
[----:B------:R-:W-:Y:S02]  /*06e0*/  IMAD.IADD R5, R4, 0x1, R5 ;  /* 0x0000000104057824 */ /* 0x000fe400078e0205 */
[----:B------:R-:W-:-:S07]  /*06f0*/  IMAD.MOV R0, RZ, RZ, -R0 ;  /* 0x000000ffff007224 */ /* 0x000fce00078e0a00 */
.L_x_25:
[----:B0-----:R-:W-:-:S06]  /*0700*/  IMAD.WIDE R2, R5, 0x8, R6 ;  /* 0x0000000805027825 */ /* 0x001fcc00078e0206 */
[----:B------:R-:W2:Y:S01]  /*0710*/  LDG.E.64 R2, desc[UR8][R2.64] ;  /* 0x0000000802027981 */ /* 0x000ea2000c1e1b00 */
[----:B------:R-:W-:Y:S01]  /*0720*/  VIADD R0, R0, 0x1 ;  /* 0x0000000100007836 */ /* 0x000fe20000000000 */
[----:B------:R-:W-:-:S04]  /*0730*/  IADD3 R5, PT, PT, R5, 0x1, RZ ;  /* 0x0000000105057810 */ /* 0x000fc80007ffe0ff */
[----:B------:R-:W-:Y:S01]  /*0740*/  ISETP.NE.AND P1, PT, R0, RZ, PT ;  /* 0x000000ff0000720c */ /* 0x000fe20003f25270 */
[----:B--2---:R-:W-:-:S12]  /*0750*/  DFMA R24, R2, R2, R24 ;  /* 0x000000020218722b */ /* 0x004fd80000000018 */
[----:B------:R-:W-:Y:S05]  /*0760*/  @P1 BRA `(.L_x_25) ;  /* 0xfffffffc00e41947 */ /* 0x000fea000383ffff */
.L_x_20:
[----:B------:R-:W0:Y:S01]  /*0770*/  MUFU.RSQ64H R3, R25 ;  /* 0x0000001900037308 */ /* 0x000e220000001c00 */
[----:B------:R-:W-:Y:S01]  /*0780*/  VIADD R2, R25, 0xfcb00000 ;  /* 0xfcb0000019027836 */ /* 0x000fe20000000000 */
[----:B------:R-:W-:Y:S01]  /*0790*/  BSSY.RECONVERGENT B0, `(.L_x_26) ;  /* 0x0000011000007945 */ /* 0x000fe20003800200 */
[----:B------:R-:W-:Y:S02]  /*07a0*/  IMAD.MOV.U32 R6, RZ, RZ, 0x0 ;  /* 0x00000000ff067424 */ /* 0x000fe400078e00ff */
[----:B------:R-:W-:Y:S01]  /*07b0*/  IMAD.MOV.U32 R7, RZ, RZ, 0x3fd80000 ;  /* 0x3fd80000ff077424 */ /* 0x000fe200078e00ff */
[----:B------:R-:W-:Y:S01]  /*07c0*/  ISETP.GE.U32.AND P1, PT, R2, 0x7ca00000, PT ;  /* 0x7ca000000200780c */ /* 0x000fe20003f26070 */
        /* <DEDUP_REMOVED lines=12> */
[----:B------:R-:W-:Y:S05]  /*0890*/  CALL.REL.NOINC `($__internal_2_$__cuda_sm20_dsqrt_rn_f64_mediumpath_v1) ;  /* 0x0000003000b47944 */ /* 0x000fea0003c00000 */
.L_x_27:
[----:B------:R-:W-:Y:S05]  /*08a0*/  BSYNC.RECONVERGENT B0 ;  /* 0x0000000000007941 */ /* 0x000fea0003800200 */
.L_x_26:
[----:B------:R-:W-:Y:S05]  /*08b0*/  @!P0 EXIT ;  /* 0x000000000000894d */ /* 0x000fea0003800000 */
[----:B------:R-:W0:Y:S01]  /*08c0*/  LDCU UR5, c[0x0][0x38c] ;  /* 0x00007180ff0577ac */ /* 0x000e220008000800 */
[----:B------:R-:W-:Y:S01]  /*08d0*/  UMOV UR4, URZ ;  /* 0x000000ff00047c82 */ /* 0x000fe20008000000 */
[----:B0-----:R-:W-:Y:S02]  /*08e0*/  UISETP.GE.U32.AND UP0, UPT, UR5, 0x10, UPT ;  /* 0x000000100500788c */ /* 0x001fe4000bf06070 */
[----:B------:R-:W-:Y:S01]  /*08f0*/  IMAD R27, R27, UR5, RZ ;  /* 0x000000051b1b7c24 */ /* 0x000fe2000f8e02ff */
[----:B------:R-:W-:-:S06]  /*0900*/  ULOP3.LUT UR10, UR5, 0xf, URZ, 0xc0, !UPT ;  /* 0x0000000f050a7892 */ /* 0x000fcc000f8ec0ff */
[----:B------:R-:W-:Y:S06]  /*0910*/  BRA.U !UP0, `(.L_x_28) ;  /* 0x0000001508f47547 */ /* 0x000fec000b800000 */
[----:B------:R-:W0:Y:S01]  /*0920*/  LDCU.64 UR6, c[0x0][0x380] ;  /* 0x00007000ff0677ac */ /* 0x000e220008000a00 */
[----:B------:R-:W-:Y:S01]  /*0930*/  IMAD.MOV.U32 R16, RZ, RZ, R27 ;  /* 0x000000ffff107224 */ /* 0x000fe200078e001b */
[----:B------:R-:W-:-:S04]  /*0940*/  ULOP3.LUT UR4, UR5, 0x7ffffff0, URZ, 0xc0, !UPT ;  /* 0x7ffffff005047892 */ /* 0x000fc8000f8ec0ff */
[----:B------:R-:W-:Y:S02]  /*0950*/  UIADD3 UR5, UPT, UPT, -UR4, URZ, URZ ;  /* 0x000000ff04057290 */ /* 0x000fe4000fffe1ff */
[----:B0-----:R-:W-:-:S04]  /*0960*/  UIADD3 UR6, UP0, UPT, UR6, 0x40, URZ ;  /* 0x0000004006067890 */ /* 0x001fc8000ff1e0ff */
[----:B------:R-:W-:-:S12]  /*0970*/  UIADD3.X UR7, UPT, UPT, URZ, UR7, URZ, UP0, !UPT ;  /* 0x00000007ff077290 */ /* 0x000fd800087fe4ff */
.L_x_61:
[----:B0-----:R-:W-:Y:S02]  /*0980*/  IMAD.U32 R14, RZ, RZ, UR6 ;  /* 0x00000006ff0e7e24 */ /* 0x001fe4000f8e00ff */
[----:B------:R-:W-:Y:S02]  /*0990*/  IMAD.U32 R15, RZ, RZ, UR7 ;  /* 0x00000007ff0f7e24 */ /* 0x000fe4000f8e00ff */
[----:B------:R-:W-:-:S05]  /*09a0*/  IMAD.WIDE R14, R16, 0x8, R14 ;  /* 0x00000008100e7825 */ /* 0x000fca00078e020e */
[----:B------:R-:W2:Y:S01]  /*09b0*/  LDG.E.64 R8, desc[UR8][R14.64+-0x40] ;  /* 0xffffc0080e087981 */ /* 0x000ea2000c1e1b00 */
[----:B------:R-:W0:Y:S01]  /*09c0*/  MUFU.RCP64H R3, R19 ;  /* 0x0000001300037308 */ /* 0x000e220000001800 */
[----:B------:R-:W-:Y:S01]  /*09d0*/  IMAD.MOV.U32 R2, RZ, RZ, 0x1 ;  /* 0x00000001ff027424 */ /* 0x000fe200078e00ff */
[----:B------:R-:W-:Y:S01]  /*09e0*/  UIADD3 UR5, UPT, UPT, UR5, 0x10, URZ ;  /* 0x0000001005057890 */ /* 0x000fe2000fffe0ff */
[----:B------:R-:W-:Y:S03]  /*09f0*/  BSSY.RECONVERGENT B1, `(.L_x_29) ;  /* 0x0000014000017945 */ /* 0x000fe60003800200 */
[----:B------:R-:W-:Y:S01]  /*0a00*/  UISETP.NE.AND UP0, UPT, UR5, URZ, UPT ;  /* 0x000000ff0500728c */ /* 0x000fe2000bf05270 */
[----:B0-----:R-:W-:-:S08]  /*0a10*/  DFMA R4, R2, -R18, 1 ;  /* 0x3ff000000204742b */ /* 0x001fd00000000812 */
[----:B------:R-:W-:-:S08]  /*0a20*/  DFMA R4, R4, R4, R4 ;  /* 0x000000040404722b */ /* 0x000fd00000000004 */
[----:B------:R-:W-:-:S08]  /*0a30*/  DFMA R4, R2, R4, R2 ;  /* 0x000000040204722b */ /* 0x000fd00000000002 */
[----:B------:R-:W-:-:S08]  /*0a40*/  DFMA R2, R4, -R18, 1 ;  /* 0x3ff000000402742b */ /* 0x000fd00000000812 */
[----:B------:R-:W-:-:S08]  /*0a50*/  DFMA R2, R4, R2, R4 ;  /* 0x000000020402722b */ /* 0x000fd00000000004 */
[----:B--2---:R-:W-:Y:S01]  /*0a60*/  DMUL R4, R8, R2 ;  /* 0x0000000208047228 */ /* 0x004fe20000000000 */
[----:B------:R-:W-:-:S07]  /*0a70*/  FSETP.GEU.AND P1, PT, |R9|, 6.5827683646048100446e-37, PT ;  /* 0x036000000900780b */ /* 0x000fce0003f2e200 */
[----:B------:R-:W-:-:S08]  /*0a80*/  DFMA R6, R4, -R18, R8 ;  /* 0x800000120406722b */ /* 0x000fd00000000008 */
[----:B------:R-:W-:-:S10]  /*0a90*/  DFMA R2, R2, R6, R4 ;  /* 0x000000060202722b */ /* 0x000fd40000000004 */
[----:B------:R-:W-:-:S05]  /*0aa0*/  FFMA R0, RZ, R19, R3 ;  /* 0x00000013ff007223 */ /* 0x000fca0000000003 */
[----:B------:R-:W-:-:S13]  /*0ab0*/  FSETP.GT.AND P0, PT, |R0|, 1.469367938527859385e-39, PT ;  /* 0x001000000000780b */ /* 0x000fda0003f04200 */
[----:B------:R-:W-:Y:S05]  /*0ac0*/  @P0 BRA P1, `(.L_x_30) ;  /* 0x0000000000180947 */ /* 0x000fea0000800000 */
[----:B------:R-:W-:Y:S01]  /*0ad0*/  MOV R10, R18 ;  /* 0x00000012000a7202 */ /* 0x000fe20000000f00 */
[----:B------:R-:W-:Y:S01]  /*0ae0*/  IMAD.MOV.U32 R11, RZ, RZ, R19 ;  /* 0x000000ffff0b7224 */ /* 0x000fe200078e0013 */
[----:B------:R-:W-:-:S07]  /*0af0*/  MOV R0, 0xb10 ;  /* 0x00000b1000007802 */ /* 0x000fce0000000f00 */
[----:B------:R-:W-:Y:S05]  /*0b00*/  CALL.REL.NOINC `($__internal_1_$__cuda_sm20_div_rn_f64_full) ;  /* 0x0000002800a47944 */ /* 0x000fea0003c00000 */
[----:B------:R-:W-:Y:S02]  /*0b10*/  IMAD.MOV.U32 R2, RZ, RZ, R4 ;  /* 0x000000ffff027224 */ /* 0x000fe400078e0004 */
[----:B------:R-:W-:-:S07]  /*0b20*/  IMAD.MOV.U32 R3, RZ, RZ, R5 ;  /* 0x000000ffff037224 */ /* 0x000fce00078e0005 */
.L_x_30:
[----:B------:R-:W-:Y:S05]  /*0b30*/  BSYNC.RECONVERGENT B1 ;  /* 0x0000000000017941 */ /* 0x000fea0003800200 */
.L_x_29:
[----:B------:R-:W2:Y:S01]  /*0b40*/  LDG.E.64 R8, desc[UR8][R14.64+-0x38] ;  /* 0xffffc8080e087981 */ /* 0x000ea2000c1e1b00 */
[----:B------:R-:W0:Y:S01]  /*0b50*/  MUFU.RCP64H R5, R19 ;  /* 0x0000001300057308 */ /* 0x000e220000001800 */
[----:B------:R-:W-:Y:S01]  /*0b60*/  IMAD.MOV.U32 R4, RZ, RZ, 0x1 ;  /* 0x00000001ff047424 */ /* 0x000fe200078e00ff */
[----:B------:R-:W-:Y:S01]  /*0b70*/  BSSY.RECONVERGENT B1, `(.L_x_31) ;  /* 0x0000012000017945 */ /* 0x000fe20003800200 */
[----:B------:R1:W-:Y:S04]  /*0b80*/  STG.E.64 desc[UR8][R14.64+-0x40], R2 ;  /* 0xffffc0020e007986 */ /* 0x0003e8000c101b08 */
        /* <DEDUP_REMOVED lines=11> */
[----:B-1----:R-:W-:Y:S05]  /*0c40*/  @P0 BRA P1, `(.L_x_32) ;  /* 0x0000000000100947 */ /* 0x002fea0000800000 */
[----:B------:R-:W-:Y:S01]  /*0c50*/  MOV R10, R18 ;  /* 0x00000012000a7202 */ /* 0x000fe20000000f00 */
[----:B------:R-:W-:Y:S01]  /*0c60*/  IMAD.MOV.U32 R11, RZ, RZ, R19 ;  /* 0x000000ffff0b7224 */ /* 0x000fe200078e0013 */
[----:B------:R-:W-:-:S07]  /*0c70*/  MOV R0, 0xc90 ;  /* 0x00000c9000007802 */ /* 0x000fce0000000f00 */
[----:B------:R-:W-:Y:S05]  /*0c80*/  CALL.REL.NOINC `($__internal_1_$__cuda_sm20_div_rn_f64_full) ;  /* 0x0000002800447944 */ /* 0x000fea0003c00000 */
.L_x_32:
[----:B------:R-:W-:Y:S05]  /*0c90*/  BSYNC.RECONVERGENT B1 ;  /* 0x0000000000017941 */ /* 0x000fea0003800200 */
.L_x_31:
        /* <DEDUP_REMOVED lines=17> */
[----:B------:R-:W-:Y:S01]  /*0db0*/  IMAD.MOV.U32 R10, RZ, RZ, R18 ;  /* 0x000000ffff0a7224 */ /* 0x000fe200078e0012 */
[----:B------:R-:W-:Y:S01]  /*0dc0*/  MOV R0, 0xdf0 ;  /* 0x00000df000007802 */ /* 0x000fe20000000f00 */
[----:B------:R-:W-:-:S07]  /*0dd0*/  IMAD.MOV.U32 R11, RZ, RZ, R19 ;  /* 0x000000ffff0b7224 */ /* 0x000fce00078e0013 */
[----:B------:R-:W-:Y:S05]  /*0de0*/  CALL.REL.NOINC `($__internal_1_$__cuda_sm20_div_rn_f64_full) ;  /* 0x0000002400ec7944 */ /* 0x000fea0003c00000 */
[----:B------:R-:W-:Y:S01]  /*0df0*/  MOV R2, R4 ;  /* 0x0000000400027202 */ /* 0x000fe20000000f00 */
[----:B------:R-:W-:-:S07]  /*0e00*/  IMAD.MOV.U32 R3, RZ, RZ, R5 ;  /* 0x000000ffff037224 */ /* 0x000fce00078e0005 */
.L_x_34:
[----:B------:R-:W-:Y:S05]  /*0e10*/  BSYNC.RECONVERGENT B1 ;  /* 0x0000000000017941 */ /* 0x000fea0003800200 */
.L_x_33:
        /* <DEDUP_REMOVED lines=21> */
.L_x_36:
[----:B------:R-:W-:Y:S05]  /*0f70*/  BSYNC.RECONVERGENT B1 ;  /* 0x0000000000017941 */ /* 0x000fea0003800200 */
.L_x_35:
[----:B------:R-:W2:Y:S01]  /*0f80*/  LDG.E.64 R8, desc[UR8][R14.64+-0x20] ;  /* 0xffffe0080e087981 */ /* 0x000ea2000c1e1b00 */
[----:B------:R-:W0:Y:S01]  /*0f90*/  MUFU.RCP64H R3, R19 ;  /* 0x0000001300037308 */ /* 0x000e220000001800 */
[----:B------:R-:W-:Y:S01]  /*0fa0*/  MOV R2, 0x1 ;  /* 0x0000000100027802 */ /* 0x000fe20000000f00 */
        /* <DEDUP_REMOVED lines=18> */
[----:B------:R-:W-:Y:S02]  /*10d0*/  IMAD.MOV.U32 R2, RZ, RZ, R4 ;  /* 0x000000ffff027224 */ /* 0x000fe400078e0004 */
[----:B------:R-:W-:-:S07]  /*10e0*/  IMAD.MOV.U32 R3, RZ, RZ, R5 ;  /* 0x000000ffff037224 */ /* 0x000fce00078e0005 */
.L_x_38:
[----:B------:R-:W-:Y:S05]  /*10f0*/  BSYNC.RECONVERGENT B1 ;  /* 0x0000000000017941 */ /* 0x000fea0003800200 */
.L_x_37:
        /* <DEDUP_REMOVED lines=21> */
.L_x_40:
[----:B------:R-:W-:Y:S05]  /*1250*/  BSYNC.RECONVERGENT B1 ;  /* 0x0000000000017941 */ /* 0x000fea0003800200 */
.L_x_39:
        /* <DEDUP_REMOVED lines=18> */
[----:B------:R-:W-:Y:S02]  /*1380*/  MOV R11, R19 ;  /* 0x00000013000b7202 */ /* 0x000fe40000000f00 */
[----:B------:R-:W-:-:S07]  /*1390*/  MOV R0, 0x13b0 ;  /* 0x000013b000007802 */ /* 0x000fce0000000f00 */
[----:B------:R-:W-:Y:S05]  /*13a0*/  CALL.REL.NOINC `($__internal_1_$__cuda_sm20_div_rn_f64_full) ;  /* 0x00000020007c7944 */ /* 0x000fea0003c00000 */
[----:B------:R-:W-:Y:S02]  /*13b0*/  IMAD.MOV.U32 R2, RZ, RZ, R4 ;  /* 0x000000ffff027224 */ /* 0x000fe400078e0004 */
[----:B------:R-:W-:-:S07]  /*13c0*/  IMAD.MOV.U32 R3, RZ, RZ, R5 ;  /* 0x000000ffff037224 */ /* 0x000fce00078e0005 */
.L_x_42:
[----:B------:R-:W-:Y:S05]  /*13d0*/  BSYNC.RECONVERGENT B1 ;  /* 0x0000000000017941 */ /* 0x000fea0003800200 */
.L_x_41:
        /* <DEDUP_REMOVED lines=21> */
.L_x_44:
[----:B------:R-:W-:Y:S05]  /*1530*/  BSYNC.RECONVERGENT B1 ;  /* 0x0000000000017941 */ /* 0x000fea0003800200 */
.L_x_43:
        /* <DEDUP_REMOVED lines=21> */
[----:B------:R-:W-:Y:S01]  /*1690*/  IMAD.MOV.U32 R2, RZ, RZ, R4 ;  /* 0x000000ffff027224 */ /* 0x000fe200078e0004 */
[----:B------:R-:W-:-:S07]  /*16a0*/  MOV R3, R5 ;  /* 0x0000000500037202 */ /* 0x000fce0000000f00 */
.L_x_46:
[----:B------:R-:W-:Y:S05]  /*16b0*/  BSYNC.RECONVERGENT B1 ;  /* 0x0000000000017941 */ /* 0x000fea0003800200 */
.L_x_45:
        /* <DEDUP_REMOVED lines=21> */
.L_x_48:
[----:B------:R-:W-:Y:S05]  /*1810*/  BSYNC.RECONVERGENT B1 ;  /* 0x0000000000017941 */ /* 0x000fea0003800200 */
.L_x_47:
        /* <DEDUP_REMOVED lines=21> */
[----:B------:R-:W-:Y:S02]  /*1970*/  IMAD.MOV.U32 R2, RZ, RZ, R4 ;  /* 0x000000ffff027224 */ /* 0x000fe400078e0004 */
[----:B------:R-:W-:-:S07]  /*1980*/  IMAD.MOV.U32 R3, RZ, RZ, R5 ;  /* 0x000000ffff037224 */ /* 0x000fce00078e0005 */
.L_x_50:
[----:B------:R-:W-:Y:S05]  /*1990*/  BSYNC.RECONVERGENT B1 ;  /* 0x0000000000017941 */ /* 0x000fea0003800200 */
.L_x_49:
        /* <DEDUP_REMOVED lines=21> */
.L_x_52:
[----:B------:R-:W-:Y:S05]  /*1af0*/  BSYNC.RECONVERGENT B1 ;  /* 0x0000000000017941 */ /* 0x000fea0003800200 */
.L_x_51:
        /* <DEDUP_REMOVED lines=23> */
.L_x_54:
[----:B------:R-:W-:Y:S05]  /*1c70*/  BSYNC.RECONVERGENT B1 ;  /* 0x0000000000017941 */ /* 0x000fea0003800200 */
.L_x_53:
        /* <DEDUP_REMOVED lines=21> */
.L_x_56:
[----:B------:R-:W-:Y:S05]  /*1dd0*/  BSYNC.RECONVERGENT B1 ;  /* 0x0000000000017941 */ /* 0x000fea0003800200 */
.L_x_55:
        /* <DEDUP_REMOVED lines=23> */
.L_x_58:
[----:B------:R-:W-:Y:S05]  /*1f50*/  BSYNC.RECONVERGENT B1 ;  /* 0x0000000000017941 */ /* 0x000fea0003800200 */
.L_x_57:
        /* <DEDUP_REMOVED lines=21> */
.L_x_60:
[----:B------:R-:W-:Y:S05]  /*20b0*/  BSYNC.RECONVERGENT B1 ;  /* 0x0000000000017941 */ /* 0x000fea0003800200 */
.L_x_59:
[----:B------:R0:W-:Y:S01]  /*20c0*/  STG.E.64 desc[UR8][R14.64+0x38], R4 ;  /* 0x000038040e007986 */ /* 0x0001e2000c101b08 */
[----:B------:R-:W-:Y:S01]  /*20d0*/  VIADD R16, R16, 0x10 ;  /* 0x0000001010107836 */ /* 0x000fe20000000000 */
[----:B------:R-:W-:Y:S06]  /*20e0*/  BRA.U UP0, `(.L_x_61) ;  /* 0xffffffe900247547 */ /* 0x000fec000b83ffff */
.L_x_28:
[----:B------:R-:W-:-:S13]  /*20f0*/  ISETP.NE.AND P0, PT, RZ, UR10, PT ;  /* 0x0000000aff007c0c */ /* 0x000fda000bf05270 */
[----:B------:R-:W-:Y:S05]  /*2100*/  @!P0 EXIT ;  /* 0x000000000000894d */ /* 0x000fea0003800000 */
[----:B------:R-:W1:Y:S01]  /*2110*/  LDCU UR5, c[0x0][0x38c] ;  /* 0x00007180ff0577ac */ /* 0x000e620008000800 */
[----:B------:R-:W-:Y:S02]  /*2120*/  UISETP.GE.U32.AND UP0, UPT, UR10, 0x8, UPT ;  /* 0x000000080a00788c */ /* 0x000fe4000bf06070 */
[----:B-1----:R-:W-:-:S07]  /*2130*/  ULOP3.LUT UR5, UR5, 0x7, URZ, 0xc0, !UPT ;  /* 0x0000000705057892 */ /* 0x002fce000f8ec0ff */
[----:B------:R-:W-:Y:S05]  /*2140*/  BRA.U !UP0, `(.L_x_62) ;  /* 0x0000000908f07547 */ /* 0x000fea000b800000 */
[----:B0-----:R-:W0:Y:S01]  /*2150*/  LDC.64 R14, c[0x0][0x380] ;  /* 0x0000e000ff0e7b82 */ /* 0x001e220000000a00 */
[----:B------:R-:W-:-:S04]  /*2160*/  VIADD R3, R27, UR4 ;  /* 0x000000041b037c36 */ /* 0x000fc80008000000 */
[----:B0-----:R-:W-:-:S05]  /*2170*/  IMAD.WIDE R14, R3, 0x8, R14 ;  /* 0x00000008030e7825 */ /* 0x001fca00078e020e */
[----:B------:R-:W2:Y:S01]  /*2180*/  LDG.E.64 R8, desc[UR8][R14.64] ;  /* 0x000000080e087981 */ /* 0x000ea2000c1e1b00 */
[----:B------:R-:W0:Y:S01]  /*2190*/  MUFU.RCP64H R3, R19 ;  /* 0x0000001300037308 */ /* 0x000e220000001800 */
[----:B------:R-:W-:Y:S01]  /*21a0*/  MOV R2, 0x1 ;  /* 0x0000000100027802 */ /* 0x000fe20000000f00 */
[----:B------:R-:W-:Y:S05]  /*21b0*/  BSSY.RECONVERGENT B1, `(.L_x_63) ;  /* 0x0000013000017945 */ /* 0x000fea0003800200 */
        /* <DEDUP_REMOVED lines=12> */
[----:B------:R-:W-:Y:S01]  /*2280*/  IMAD.MOV.U32 R10, RZ, RZ, R18 ;  /* 0x000000ffff0a7224 */ /* 0x000fe200078e0012 */
[----:B------:R-:W-:Y:S01]  /*2290*/  MOV R0, 0x22c0 ;  /* 0x000022c000007802 */ /* 0x000fe20000000f00 */
[----:B------:R-:W-:-:S07]  /*22a0*/  IMAD.MOV.U32 R11, RZ, RZ, R19 ;  /* 0x000000ffff0b7224 */ /* 0x000fce00078e0013 */
[----:B------:R-:W-:Y:S05]  /*22b0*/  CALL.REL.NOINC `($__internal_1_$__cuda_sm20_div_rn_f64_full) ;  /* 0x0000001000b87944 */ /* 0x000fea0003c00000 */
[----:B------:R-:W-:Y:S02]  /*22c0*/  IMAD.MOV.U32 R2, RZ, RZ, R4 ;  /* 0x000000ffff027224 */ /* 0x000fe400078e0004 */
[----:B------:R-:W-:-:S07]  /*22d0*/  IMAD.MOV.U32 R3, RZ, RZ, R5 ;  /* 0x000000ffff037224 */ /* 0x000fce00078e0005 */
.L_x_64:
[----:B------:R-:W-:Y:S05]  /*22e0*/  BSYNC.RECONVERGENT B1 ;  /* 0x0000000000017941 */ /* 0x000fea0003800200 */
.L_x_63:
        /* <DEDUP_REMOVED lines=21> */
.L_x_66:
[----:B------:R-:W-:Y:S05]  /*2440*/  BSYNC.RECONVERGENT B1 ;  /* 0x0000000000017941 */ /* 0x000fea0003800200 */
.L_x_65:
        /* <DEDUP_REMOVED lines=23> */
.L_x_68:
[----:B------:R-:W-:Y:S05]  /*25c0*/  BSYNC.RECONVERGENT B1 ;  /* 0x0000000000017941 */ /* 0x000fea0003800200 */
.L_x_67:
        /* <DEDUP_REMOVED lines=21> */
.L_x_70:
[----:B------:R-:W-:Y:S05]  /*2720*/  BSYNC.RECONVERGENT B1 ;  /* 0x0000000000017941 */ /* 0x000fea0003800200 */
.L_x_69:
        /* <DEDUP_REMOVED lines=23> */
.L_x_72:
[----:B------:R-:W-:Y:S05]  /*28a0*/  BSYNC.RECONVERGENT B1 ;  /* 0x0000000000017941 */ /* 0x000fea0003800200 */
.L_x_71:
        /* <DEDUP_REMOVED lines=21> */
.L_x_74:
[----:B------:R-:W-:Y:S05]  /*2a00*/  BSYNC.RECONVERGENT B1 ;  /* 0x0000000000017941 */ /* 0x000fea0003800200 */
.L_x_73:
        /* <DEDUP_REMOVED lines=23> */
.L_x_76:
[----:B------:R-:W-:Y:S05]  /*2b80*/  BSYNC.RECONVERGENT B1 ;  /* 0x0000000000017941 */ /* 0x000fea0003800200 */
.L_x_75:
        /* <DEDUP_REMOVED lines=21> */
.L_x_78:
[----:B------:R-:W-:Y:S05]  /*2ce0*/  BSYNC.RECONVERGENT B1 ;  /* 0x0000000000017941 */ /* 0x000fea0003800200 */
.L_x_77:
[----:B------:R1:W-:Y:S01]  /*2cf0*/  STG.E.64 desc[UR8][R14.64+0x38], R4 ;  /* 0x000038040e007986 */ /* 0x0003e2000c101b08 */
[----:B------:R-:W-:-:S12]  /*2d00*/  UIADD3 UR4, UPT, UPT, UR4, 0x8, URZ ;  /* 0x0000000804047890 */ /* 0x000fd8000fffe0ff */
.L_x_62:
[----:B------:R-:W-:-:S13]  /*2d10*/  ISETP.NE.AND P0, PT, RZ, UR5, PT ;  /* 0x00000005ff007c0c */ /* 0x000fda000bf05270 */
[----:B------:R-:W-:Y:S05]  /*2d20*/  @!P0 EXIT ;  /* 0x000000000000894d */ /* 0x000fea0003800000 */
[----:B------:R-:W2:Y:S01]  /*2d30*/  LDCU UR6, c[0x0][0x38c] ;  /* 0x00007180ff0677ac */ /* 0x000ea20008000800 */
[----:B------:R-:W-:Y:S02]  /*2d40*/  UISETP.GE.U32.AND UP0, UPT, UR5, 0x4, UPT ;  /* 0x000000040500788c */ /* 0x000fe4000bf06070 */
[----:B--2---:R-:W-:-:S07]  /*2d50*/  ULOP3.LUT UR6, UR6, 0x3, URZ, 0xc0, !UPT ;  /* 0x0000000306067892 */ /* 0x004fce000f8ec0ff */
[----:B------:R-:W-:Y:S05]  /*2d60*/  BRA.U !UP0, `(.L_x_79) ;  /* 0x0000000508807547 */ /* 0x000fea000b800000 */
[----:B01----:R-:W0:Y:S01]  /*2d70*/  LDC.64 R14, c[0x0][0x380] ;  /* 0x0000e000ff0e7b82 */ /* 0x003e220000000a00 */
[----:B------:R-:W-:-:S04]  /*2d80*/  VIADD R3, R27, UR4 ;  /* 0x000000041b037c36 */ /* 0x000fc80008000000 */
[----:B0-----:R-:W-:-:S05]  /*2d90*/  IMAD.WIDE R14, R3, 0x8, R14 ;  /* 0x00000008030e7825 */ /* 0x001fca00078e020e */
[----:B------:R-:W2:Y:S01]  /*2da0*/  LDG.E.64 R8, desc[UR8][R14.64] ;  /* 0x000000080e087981 */ /* 0x000ea2000c1e1b00 */
[----:B------:R-:W0:Y:S01]  /*2db0*/  MUFU.RCP64H R3, R19 ;  /* 0x0000001300037308 */ /* 0x000e220000001800 */
[----:B------:R-:W-:Y:S01]  /*2dc0*/  IMAD.MOV.U32 R2, RZ, RZ, 0x1 ;  /* 0x00000001ff027424 */ /* 0x000fe200078e00ff */
        /* <DEDUP_REMOVED lines=14> */
[----:B------:R-:W-:Y:S02]  /*2eb0*/  MOV R11, R19 ;  /* 0x00000013000b7202 */ /* 0x000fe40000000f00 */
[----:B------:R-:W-:-:S07]  /*2ec0*/  MOV R0, 0x2ee0 ;  /* 0x00002ee000007802 */ /* 0x000fce0000000f00 */
[----:B------:R-:W-:Y:S05]  /*2ed0*/  CALL.REL.NOINC `($__internal_1_$__cuda_sm20_div_rn_f64_full) ;  /* 0x0000000400b07944 */ /* 0x000fea0003c00000 */
[----:B------:R-:W-:Y:S02]  /*2ee0*/  IMAD.MOV.U32 R2, RZ, RZ, R4 ;  /* 0x000000ffff027224 */ /* 0x000fe400078e0004 */
[----:B------:R-:W-:-:S07]  /*2ef0*/  IMAD.MOV.U32 R3, RZ, RZ, R5 ;  /* 0x000000ffff037224 */ /* 0x000fce00078e0005 */
.L_x_81:
[----:B------:R-:W-:Y:S05]  /*2f00*/  BSYNC.RECONVERGENT B1 ;  /* 0x0000000000017941 */ /* 0x000fea0003800200 */
.L_x_80:
        /* <DEDUP_REMOVED lines=21> */
.L_x_83:
[----:B------:R-:W-:Y:S05]  /*3060*/  BSYNC.RECONVERGENT B1 ;  /* 0x0000000000017941 */ /* 0x000fea0003800200 */
.L_x_82:
        /* <DEDUP_REMOVED lines=23> */
.L_x_85:
[----:B------:R-:W-:Y:S05]  /*31e0*/  BSYNC.RECONVERGENT B1 ;  /* 0x0000000000017941 */ /* 0x000fea0003800200 */
.L_x_84:
        /* <DEDUP_REMOVED lines=21> */
.L_x_87:
[----:B------:R-:W-:Y:S05]  /*3340*/  BSYNC.RECONVERGENT B1 ;  /* 0x0000000000017941 */ /* 0x000fea0003800200 */
.L_x_86:
[----:B------:R2:W-:Y:S01]  /*3350*/  STG.E.64 desc[UR8][R14.64+0x18], R4 ;  /* 0x000018040e007986 */ /* 0x0005e2000c101b08 */
[----:B------:R-:W-:-:S12]  /*3360*/  UIADD3 UR4, UPT, UPT, UR4, 0x4, URZ ;  /* 0x0000000404047890 */ /* 0x000fd8000fffe0ff */
.L_x_79:
[----:B------:R-:W-:-:S13]  /*3370*/  ISETP.NE.AND P0, PT, RZ, UR6, PT ;  /* 0x00000006ff007c0c */ /* 0x000fda000bf05270 */
[----:B------:R-:W-:Y:S05]  /*3380*/  @!P0 EXIT ;  /* 0x000000000000894d */ /* 0x000fea0003800000 */
[----:B------:R-:W3:Y:S01]  /*3390*/  LDC.64 R16, c[0x0][0x380] ;  /* 0x0000e000ff107b82 */ /* 0x000ee20000000a00 */
[----:B------:R-:W-:Y:S01]  /*33a0*/  VIADD R27, R27, UR4 ;  /* 0x000000041b1b7c36 */ /* 0x000fe20008000000 */
[----:B------:R-:W-:-:S12]  /*33b0*/  UIADD3 UR5, UPT, UPT, -UR6, URZ, URZ ;  /* 0x000000ff06057290 */ /* 0x000fd8000fffe1ff */
.L_x_90:
[----:B01234-:R-:W-:-:S05]  /*33c0*/  IMAD.WIDE R14, R27, 0x8, R16 ;  /* 0x000000081b0e7825 */ /* 0x01ffca00078e0210 */
[----:B------:R-:W2:Y:S01]  /*33d0*/  LDG.E.64 R8, desc[UR8][R14.64] ;  /* 0x000000080e087981 */ /* 0x000ea2000c1e1b00 */
[----:B------:R-:W0:Y:S01]  /*33e0*/  MUFU.RCP64H R3, R19 ;  /* 0x0000001300037308 */ /* 0x000e220000001800 */
[----:B------:R-:W-:Y:S01]  /*33f0*/  MOV R2, 0x1 ;  /* 0x0000000100027802 */ /* 0x000fe20000000f00 */
        /* <DEDUP_REMOVED lines=21> */
.L_x_89:
[----:B------:R-:W-:Y:S05]  /*3550*/  BSYNC.RECONVERGENT B1 ;  /* 0x0000000000017941 */ /* 0x000fea0003800200 */
.L_x_88:
[----:B------:R4:W-:Y:S01]  /*3560*/  STG.E.64 desc[UR8][R14.64], R2 ;  /* 0x000000020e007986 */ /* 0x0009e2000c101b08 */
[----:B------:R-:W-:Y:S01]  /*3570*/  IADD3 R27, PT, PT, R27, 0x1, RZ ;  /* 0x000000011b1b7810 */ /* 0x000fe20007ffe0ff */
[----:B------:R-:W-:Y:S06]  /*3580*/  BRA.U UP0, `(.L_x_90) ;  /* 0xfffffffd008c7547 */ /* 0x000fec000b83ffff */
[----:B------:R-:W-:Y:S05]  /*3590*/  EXIT ;  /* 0x000000000000794d */ /* 0x000fea0003800000 */
        .weak           $__internal_1_$__cuda_sm20_div_rn_f64_full
        .type           $__internal_1_$__cuda_sm20_div_rn_f64_full,@function
        .size           $__internal_1_$__cuda_sm20_div_rn_f64_full,($__internal_2_$__cuda_sm20_dsqrt_rn_f64_mediumpath_v1 - $__internal_1_$__cuda_sm20_div_rn_f64_full)
$__internal_1_$__cuda_sm20_div_rn_f64_full:
[C---:B------:R-:W-:Y:S01]  /*35a0*/  FSETP.GEU.AND P0, PT, |R11|.reuse, 1.469367938527859385e-39, PT ;  /* 0x001000000b00780b */ /* 0x040fe20003f0e200 */
[----:B------:R-:W-:Y:S01]  /*35b0*/  IMAD.MOV.U32 R6, RZ, RZ, 0x1 ;  /* 0x00000001ff067424 */ /* 0x000fe200078e00ff */
[----:B------:R-:W-:Y:S01]  /*35c0*/  LOP3.LUT R12, R11, 0x800fffff, RZ, 0xc0, !PT ;  /* 0x800fffff0b0c7812 */ /* 0x000fe200078ec0ff */
[----:B------:R-:W-:Y:S01]  /*35d0*/  BSSY.RECONVERGENT B0, `(.L_x_91) ;  /* 0x0000054000007945 */ /* 0x000fe20003800200 */
[C---:B------:R-:W-:Y:S02]  /*35e0*/  FSETP.GEU.AND P2, PT, |R9|.reuse, 1.469367938527859385e-39, PT ;  /* 0x001000000900780b */ /* 0x040fe40003f4e200 */
[----:B------:R-:W-:Y:S01]  /*35f0*/  LOP3.LUT R13, R12, 0x3ff00000, RZ, 0xfc, !PT ;  /* 0x3ff000000c0d7812 */ /* 0x000fe200078efcff */
[----:B------:R-:W-:Y:S01]  /*3600*/  IMAD.MOV.U32 R12, RZ, RZ, R10 ;  /* 0x000000ffff0c7224 */ /* 0x000fe200078e000a */
[----:B------:R-:W-:Y:S02]  /*3610*/  LOP3.LUT R2, R9, 0x7ff00000, RZ, 0xc0, !PT ;  /* 0x7ff0000009027812 */ /* 0x000fe400078ec0ff */
[----:B------:R-:W-:-:S03]  /*3620*/  LOP3.LUT R5, R11, 0x7ff00000, RZ, 0xc0, !PT ;  /* 0x7ff000000b057812 */ /* 0x000fc600078ec0ff */
[----:B------:R-:W-:Y:S01]  /*3630*/  @!P0 DMUL R12, R10, 8.98846567431157953865e+307 ;  /* 0x7fe000000a0c8828 */ /* 0x000fe20000000000 */
[----:B------:R-:W-:-:S03]  /*3640*/  ISETP.GE.U32.AND P1, PT, R2, R5, PT ;  /* 0x000000050200720c */ /* 0x000fc60003f26070 */
[----:B------:R-:W-:Y:S02]  /*3650*/  @!P2 LOP3.LUT R3, R11, 0x7ff00000, RZ, 0xc0, !PT ;  /* 0x7ff000000b03a812 */ /* 0x000fe400078ec0ff */
[----:B------:R-:W0:Y:S01]  /*3660*/  MUFU.RCP64H R7, R13 ;  /* 0x0000000d00077308 */ /* 0x000e220000001800 */
[----:B------:R-:W-:Y:S02]  /*3670*/  @!P2 MOV R24, RZ ;  /* 0x000000ff0018a202 */ /* 0x000fe40000000f00 */
[----:B------:R-:W-:Y:S01]  /*3680*/  @!P2 ISETP.GE.U32.AND P3, PT, R2, R3, PT ;  /* 0x000000030200a20c */ /* 0x000fe20003f66070 */
[----:B------:R-:W-:Y:S01]  /*3690*/  IMAD.MOV.U32 R3, RZ, RZ, 0x1ca00000 ;  /* 0x1ca00000ff037424 */ /* 0x000fe200078e00ff */
[----:B------:R-:W-:-:S04]  /*36a0*/  @!P0 LOP3.LUT R5, R13, 0x7ff00000, RZ, 0xc0, !PT ;  /* 0x7ff000000d058812 */ /* 0x000fc800078ec0ff */
[----:B------:R-:W-:Y:S01]  /*36b0*/  @!P2 SEL R23, R3, 0x63400000, !P3 ;  /* 0x634000000317a807 */ /* 0x000fe20005800000 */
[----:B------:R-:W-:-:S03]  /*36c0*/  VIADD R26, R5, 0xffffffff ;  /* 0xffffffff051a7836 */ /* 0x000fc60000000000 */
[----:B------:R-:W-:Y:S01]  /*36d0*/  @!P2 LOP3.LUT R4, R23, 0x80000000, R9, 0xf8, !PT ;  /* 0x800000001704a812 */ /* 0x000fe200078ef809 */
[----:B0-----:R-:W-:-:S03]  /*36e0*/  DFMA R20, R6, -R12, 1 ;  /* 0x3ff000000614742b */ /* 0x001fc6000000080c */
[----:B------:R-:W-:Y:S01]  /*36f0*/  @!P2 LOP3.LUT R25, R4, 0x100000, RZ, 0xfc, !PT ;  /* 0x001000000419a812 */ /* 0x000fe200078efcff */
[----:B------:R-:W-:-:S04]  /*3700*/  IMAD.MOV.U32 R4, RZ, RZ, R2 ;  /* 0x000000ffff047224 */ /* 0x000fc800078e0002 */
[----:B------:R-:W-:-:S08]  /*3710*/  DFMA R20, R20, R20, R20 ;  /* 0x000000141414722b */ /* 0x000fd00000000014 */
[----:B------:R-:W-:Y:S01]  /*3720*/  DFMA R20, R6, R20, R6 ;  /* 0x000000140614722b */ /* 0x000fe20000000006 */
[----:B------:R-:W-:Y:S01]  /*3730*/  SEL R7, R3, 0x63400000, !P1 ;  /* 0x6340000003077807 */ /* 0x000fe20004800000 */
[----:B------:R-:W-:-:S03]  /*3740*/  IMAD.MOV.U32 R6, RZ, RZ, R8 ;  /* 0x000000ffff067224 */ /* 0x000fc600078e0008 */
[----:B------:R-:W-:-:S03]  /*3750*/  LOP3.LUT R7, R7, 0x800fffff, R9, 0xf8, !PT ;  /* 0x800fffff07077812 */ /* 0x000fc600078ef809 */
[----:B------:R-:W-:-:S03]  /*3760*/  DFMA R22, R20, -R12, 1 ;  /* 0x3ff000001416742b */ /* 0x000fc6000000080c */
[----:B------:R-:W-:-:S05]  /*3770*/  @!P2 DFMA R6, R6, 2, -R24 ;  /* 0x400000000606a82b */ /* 0x000fca0000000818 */
[----:B------:R-:W-:-:S05]  /*3780*/  DFMA R20, R20, R22, R20 ;  /* 0x000000161414722b */ /* 0x000fca0000000014 */
[----:B------:R-:W-:-:S03]  /*3790*/  @!P2 LOP3.LUT R4, R7, 0x7ff00000, RZ, 0xc0, !PT ;  /* 0x7ff000000704a812 */ /* 0x000fc600078ec0ff */
[----:B------:R-:W-:Y:S02]  /*37a0*/  DMUL R22, R20, R6 ;  /* 0x0000000614167228 */ /* 0x000fe40000000000 */
[----:B------:R-:W-:-:S05]  /*37b0*/  VIADD R24, R4, 0xffffffff ;  /* 0xffffffff04187836 */ /* 0x000fca0000000000 */
[----:B------:R-:W-:Y:S01]  /*37c0*/  ISETP.GT.U32.AND P0, PT, R24, 0x7feffffe, PT ;  /* 0x7feffffe1800780c */ /* 0x000fe20003f04070 */
[----:B------:R-:W-:-:S03]  /*37d0*/  DFMA R24, R22, -R12, R6 ;  /* 0x8000000c1618722b */ /* 0x000fc60000000006 */
[----:B------:R-:W-:-:S05]  /*37e0*/  ISETP.GT.U32.OR P0, PT, R26, 0x7feffffe, P0 ;  /* 0x7feffffe1a00780c */ /* 0x000fca0000704470 */
[----:B------:R-:W-:-:S08]  /*37f0*/  DFMA R24, R20, R24, R22 ;  /* 0x000000181418722b */ /* 0x000fd00000000016 */
[----:B------:R-:W-:Y:S05]  /*3800*/  @P0 BRA `(.L_x_92) ;  /* 0x00000000006c0947 */ /* 0x000fea0003800000 */
[----:B------:R-:W-:-:S04]  /*3810*/  LOP3.LUT R5, R11, 0x7ff00000, RZ, 0xc0, !PT ;  /* 0x7ff000000b057812 */ /* 0x000fc800078ec0ff */
[CC--:B------:R-:W-:Y:S02]  /*3820*/  VIADDMNMX R4, R2.reuse, -R5.reuse, 0xb9600000, !PT ;  /* 0xb960000002047446 */ /* 0x0c0fe40007800905 */
[----:B------:R-:W-:Y:S02]  /*3830*/  ISETP.GE.U32.AND P0, PT, R2, R5, PT ;  /* 0x000000050200720c */ /* 0x000fe40003f06070 */
[----:B------:R-:W-:Y:S02]  /*3840*/  VIMNMX R4, PT, PT, R4, 0x46a00000, PT ;  /* 0x46a0000004047848 */ /* 0x000fe40003fe0100 */
[----:B------:R-:W-:-:S05]  /*3850*/  SEL R3, R3, 0x63400000, !P0 ;  /* 0x6340000003037807 */ /* 0x000fca0004000000 */
[----:B------:R-:W-:Y:S02]  /*3860*/  IMAD.IADD R8, R4, 0x1, -R3 ;  /* 0x0000000104087824 */ /* 0x000fe400078e0a03 */
[----:B------:R-:W-:-:S03]  /*3870*/  IMAD.MOV.U32 R4, RZ, RZ, RZ ;  /* 0x000000ffff047224 */ /* 0x000fc600078e00ff */
[----:B------:R-:W-:-:S06]  /*3880*/  IADD3 R5, PT, PT, R8, 0x7fe00000, RZ ;  /* 0x7fe0000008057810 */ /* 0x000fcc0007ffe0ff */
[----:B------:R-:W-:-:S10]  /*3890*/  DMUL R2, R24, R4 ;  /* 0x0000000418027228 */ /* 0x000fd40000000000 */
[----:B------:R-:W-:-:S13]  /*38a0*/  FSETP.GTU.AND P0, PT, |R3|, 1.469367938527859385e-39, PT ;  /* 0x001000000300780b */ /* 0x000fda0003f0c200 */
[----:B------:R-:W-:Y:S05]  /*38b0*/  @P0 BRA `(.L_x_93) ;  /* 0x0000000000940947 */ /* 0x000fea0003800000 */
[----:B------:R-:W-:-:S06]  /*38c0*/  DFMA R6, R24, -R12, R6 ;  /* 0x8000000c1806722b */ /* 0x000fcc0000000006 */
[----:B------:R-:W-:-:S04]  /*38d0*/  IMAD.MOV.U32 R6, RZ, RZ, RZ ;  /* 0x000000ffff067224 */ /* 0x000fc800078e00ff */
[C---:B------:R-:W-:Y:S02]  /*38e0*/  FSETP.NEU.AND P0, PT, R7.reuse, RZ, PT ;  /* 0x000000ff0700720b */ /* 0x040fe40003f0d000 */
[----:B------:R-:W-:-:S04]  /*38f0*/  LOP3.LUT R11, R7, 0x80000000, R11, 0x48, !PT ;  /* 0x80000000070b7812 */ /* 0x000fc800078e480b */
[----:B------:R-:W-:-:S07]  /*3900*/  LOP3.LUT R7, R11, R5, RZ, 0xfc, !PT ;  /* 0x000000050b077212 */ /* 0x000fce00078efcff */
[----:B------:R-:W-:Y:S05]  /*3910*/  @!P0 BRA `(.L_x_93) ;  /* 0x00000000007c8947 */ /* 0x000fea0003800000 */
[----:B------:R-:W-:Y:S01]  /*3920*/  IMAD.MOV R5, RZ, RZ, -R8 ;  /* 0x000000ffff057224 */ /* 0x000fe200078e0a08 */
[----:B------:R-:W-:Y:S01]  /*3930*/  DMUL.RP R6, R24, R6 ;  /* 0x0000000618067228 */ /* 0x000fe20000008000 */
[----:B------:R-:W-:-:S06]  /*3940*/  IMAD.MOV.U32 R4, RZ, RZ, RZ ;  /* 0x000000ffff047224 */ /* 0x000fcc00078e00ff */
[----:B------:R-:W-:-:S03]  /*3950*/  DFMA R4, R2, -R4, R24 ;  /* 0x800000040204722b */ /* 0x000fc60000000018 */
[----:B------:R-:W-:-:S03]  /*3960*/  LOP3.LUT R11, R7, R11, RZ, 0x3c, !PT ;  /* 0x0000000b070b7212 */ /* 0x000fc600078e3cff */
[----:B------:R-:W-:-:S04]  /*3970*/  IADD3 R4, PT, PT, -R8, -0x43300000, RZ ;  /* 0xbcd0000008047810 */ /* 0x000fc80007ffe1ff */
[----:B------:R-:W-:-:S04]  /*3980*/  FSETP.NEU.AND P0, PT, |R5|, R4, PT ;  /* 0x000000040500720b */ /* 0x000fc80003f0d200 */
[----:B------:R-:W-:Y:S02]  /*3990*/  FSEL R2, R6, R2, !P0 ;  /* 0x0000000206027208 */ /* 0x000fe40004000000 */
[----:B------:R-:W-:Y:S01]  /*39a0*/  FSEL R3, R11, R3, !P0 ;  /* 0x000000030b037208 */ /* 0x000fe20004000000 */
[----:B------:R-:W-:Y:S06]  /*39b0*/  BRA `(.L_x_93) ;  /* 0x0000000000547947 */ /* 0x000fec0003800000 */
.L_x_92:
[----:B------:R-:W-:-:S14]  /*39c0*/  DSETP.NAN.AND P0, PT, R8, R8, PT ;  /* 0x000000080800722a */ /* 0x000fdc0003f08000 */
[----:B------:R-:W-:Y:S05]  /*39d0*/  @P0 BRA `(.L_x_94) ;  /* 0x0000000000440947 */ /* 0x000fea0003800000 */
[----:B------:R-:W-:-:S14]  /*39e0*/  DSETP.NAN.AND P0, PT, R10, R10, PT ;  /* 0x0000000a0a00722a */ /* 0x000fdc0003f08000 */
[----:B------:R-:W-:Y:S05]  /*39f0*/  @P0 BRA `(.L_x_95) ;  /* 0x0000000000300947 */ /* 0x000fea0003800000 */
[----:B------:R-:W-:Y:S01]  /*3a00*/  ISETP.NE.AND P0, PT, R4, R5, PT ;  /* 0x000000050400720c */ /* 0x000fe20003f05270 */
[----:B------:R-:W-:Y:S01]  /*3a10*/  IMAD.MOV.U32 R3, RZ, RZ, -0x80000 ;  /* 0xfff80000ff037424 */ /* 0x000fe200078e00ff */
[----:B------:R-:W-:-:S11]  /*3a20*/  MOV R2, 0x0 ;  /* 0x0000000000027802 */ /* 0x000fd60000000f00 */
[----:B------:R-:W-:Y:S05]  /*3a30*/  @!P0 BRA `(.L_x_93) ;  /* 0x0000000000348947 */ /* 0x000fea0003800000 */
[----:B------:R-:W-:Y:S02]  /*3a40*/  ISETP.NE.AND P0, PT, R4, 0x7ff00000, PT ;  /* 0x7ff000000400780c */ /* 0x000fe40003f05270 */
[----:B------:R-:W-:Y:S02]  /*3a50*/  LOP3.LUT R3, R9, 0x80000000, R11, 0x48, !PT ;  /* 0x8000000009037812 */ /* 0x000fe400078e480b */
[----:B------:R-:W-:-:S13]  /*3a60*/  ISETP.EQ.OR P0, PT, R5, RZ, !P0 ;  /* 0x000000ff0500720c */ /* 0x000fda0004702670 */
[----:B------:R-:W-:Y:S01]  /*3a70*/  @P0 LOP3.LUT R4, R3, 0x7ff00000, RZ, 0xfc, !PT ;  /* 0x7ff0000003040812 */ /* 0x000fe200078efcff */
[----:B------:R-:W-:Y:S02]  /*3a80*/  @!P0 IMAD.MOV.U32 R2, RZ, RZ, RZ ;  /* 0x000000ffff028224 */ /* 0x000fe400078e00ff */
[----:B------:R-:W-:Y:S02]  /*3a90*/  @P0 IMAD.MOV.U32 R2, RZ, RZ, RZ ;  /* 0x000000ffff020224 */ /* 0x000fe400078e00ff */
[----:B------:R-:W-:Y:S01]  /*3aa0*/  @P0 IMAD.MOV.U32 R3, RZ, RZ, R4 ;  /* 0x000000ffff030224 */ /* 0x000fe200078e0004 */
[----:B------:R-:W-:Y:S06]  /*3ab0*/  BRA `(.L_x_93) ;  /* 0x0000000000147947 */ /* 0x000fec0003800000 */
.L_x_95:
[----:B------:R-:W-:Y:S02]  /*3ac0*/  LOP3.LUT R3, R11, 0x80000, RZ, 0xfc, !PT ;  /* 0x000800000b037812 */ /* 0x000fe400078efcff */
[----:B------:R-:W-:Y:S01]  /*3ad0*/  MOV R2, R10 ;  /* 0x0000000a00027202 */ /* 0x000fe20000000f00 */
[----:B------:R-:W-:Y:S06]  /*3ae0*/  BRA `(.L_x_93) ;  /* 0x0000000000087947 */ /* 0x000fec0003800000 */
.L_x_94:
[----:B------:R-:W-:Y:S01]  /*3af0*/  LOP3.LUT R3, R9, 0x80000, RZ, 0xfc, !PT ;  /* 0x0008000009037812 */ /* 0x000fe200078efcff */
[----:B------:R-:W-:-:S07]  /*3b00*/  IMAD.MOV.U32 R2, RZ, RZ, R8 ;  /* 0x000000ffff027224 */ /* 0x000fce00078e0008 */
.L_x_93:
[----:B------:R-:W-:Y:S05]  /*3b10*/  BSYNC.RECONVERGENT B0 ;  /* 0x0000000000007941 */ /* 0x000fea0003800200 */
.L_x_91:
[----:B------:R-:W-:Y:S01]  /*3b20*/  IMAD.MOV.U32 R4, RZ, RZ, R2 ;  /* 0x000000ffff047224 */ /* 0x000fe200078e0002 */
[----:B------:R-:W-:Y:S01]  /*3b30*/  MOV R2, R0 ;  /* 0x0000000000027202 */ /* 0x000fe20000000f00 */
[----:B------:R-:W-:Y:S02]  /*3b40*/  IMAD.MOV.U32 R5, RZ, RZ, R3 ;  /* 0x000000ffff057224 */ /* 0x000fe400078e0003 */
[----:B------:R-:W-:-:S04]  /*3b50*/  IMAD.MOV.U32 R3, RZ, RZ, 0x0 ;  /* 0x00000000ff037424 */ /* 0x000fc800078e00ff */
[----:B------:R-:W-:Y:S05]  /*3b60*/  RET.REL.NODEC R2 `(_Z27normalizeEigenvectorsKernelPdii) ;  /* 0xffffffc402247950 */ /* 0x000fea0003c3ffff */
        .weak           $__internal_2_$__cuda_sm20_dsqrt_rn_f64_mediumpath_v1
        .type           $__internal_2_$__cuda_sm20_dsqrt_rn_f64_mediumpath_v1,@function
        .size           $__internal_2_$__cuda_sm20_dsqrt_rn_f64_mediumpath_v1,(.L_x_137 - $__internal_2_$__cuda_sm20_dsqrt_rn_f64_mediumpath_v1)
$__internal_2_$__cuda_sm20_dsqrt_rn_f64_mediumpath_v1:
[----:B------:R-:W-:Y:S01]  /*3b70*/  ISETP.GE.U32.AND P1, PT, R2, -0x3400000, PT ;  /* 0xfcc000000200780c */ /* 0x000fe20003f26070 */
[----:B------:R-:W-:Y:S01]  /*3b80*/  BSSY.RECONVERGENT B1, `(.L_x_96) ;  /* 0x0000028000017945 */ /* 0x000fe20003800200 */
[----:B------:R-:W-:Y:S01]  /*3b90*/  IMAD.MOV.U32 R7, RZ, RZ, R5 ;  /* 0x000000ffff077224 */ /* 0x000fe200078e0005 */
[----:B------:R-:W-:Y:S01]  /*3ba0*/  MOV R5, R25 ;  /* 0x0000001900057202 */ /* 0x000fe20000000f00 */
[----:B------:R-:W-:Y:S02]  /*3bb0*/  IMAD.MOV.U32 R4, RZ, RZ, R24 ;  /* 0x000000ffff047224 */ /* 0x000fe400078e0018 */
[----:B------:R-:W-:Y:S02]  /*3bc0*/  IMAD.MOV.U32 R2, RZ, RZ, R10 ;  /* 0x000000ffff027224 */ /* 0x000fe400078e000a */
[----:B------:R-:W-:-:S05]  /*3bd0*/  IMAD.MOV.U32 R3, RZ, RZ, R11 ;  /* 0x000000ffff037224 */ /* 0x000fca00078e000b */
[----:B------:R-:W-:Y:S05]  /*3be0*/  @!P1 BRA `(.L_x_97) ;  /* 0x0000000000209947 */ /* 0x000fea0003800000 */
[----:B------:R-:W-:-:S10]  /*3bf0*/  DFMA.RM R2, R2, R6, R8 ;  /* 0x000000060202722b */ /* 0x000fd40000004008 */
[----:B------:R-:W-:-:S05]  /*3c00*/  IADD3 R6, P1, PT, R2, 0x1, RZ ;  /* 0x0000000102067810 */ /* 0x000fca0007f3e0ff */
[----:B------:R-:W-:-:S06]  /*3c10*/  IMAD.X R7, RZ, RZ, R3, P1 ;  /* 0x000000ffff077224 */ /* 0x000fcc00008e0603 */
[----:B------:R-:W-:-:S08]  /*3c20*/  DFMA.RP R4, -R2, R6, R4 ;  /* 0x000000060204722b */ /* 0x000fd00000008104 */
[----:B------:R-:W-:-:S06]  /*3c30*/  DSETP.GT.AND P1, PT, R4, RZ, PT ;  /* 0x000000ff0400722a */ /* 0x000fcc0003f24000 */
[----:B------:R-:W-:Y:S02]  /*3c40*/  FSEL R2, R6, R2, P1 ;  /* 0x0000000206027208 */ /* 0x000fe40000800000 */
[----:B------:R-:W-:Y:S01]  /*3c50*/  FSEL R3, R7, R3, P1 ;  /* 0x0000000307037208 */ /* 0x000fe20000800000 */
[----:B------:R-:W-:Y:S06]  /*3c60*/  BRA `(.L_x_98) ;  /* 0x0000000000647947 */ /* 0x000fec0003800000 */
.L_x_97:
[----:B------:R-:W-:-:S14]  /*3c70*/  DSETP.NE.AND P1, PT, R4, RZ, PT ;  /* 0x000000ff0400722a */ /* 0x000fdc0003f25000 */
[----:B------:R-:W-:Y:S05]  /*3c80*/  @!P1 BRA `(.L_x_99) ;  /* 0x0000000000589947 */ /* 0x000fea0003800000 */
[----:B------:R-:W-:-:S13]  /*3c90*/  ISETP.GE.AND P1, PT, R5, RZ, PT ;  /* 0x000000ff0500720c */ /* 0x000fda0003f26270 */
[----:B------:R-:W-:Y:S01]  /*3ca0*/  @!P1 MOV R2, 0x0 ;  /* 0x0000000000029802 */ /* 0x000fe20000000f00 */
[----:B------:R-:W-:Y:S01]  /*3cb0*/  @!P1 IMAD.MOV.U32 R3, RZ, RZ, -0x80000 ;  /* 0xfff80000ff039424 */ /* 0x000fe200078e00ff */
[----:B------:R-:W-:Y:S06]  /*3cc0*/  @!P1 BRA `(.L_x_98) ;  /* 0x00000000004c9947 */ /* 0x000fec0003800000 */
[----:B------:R-:W-:-:S13]  /*3cd0*/  ISETP.GT.AND P1, PT, R5, 0x7fefffff, PT ;  /* 0x7fefffff0500780c */ /* 0x000fda0003f24270 */
[----:B------:R-:W-:Y:S05]  /*3ce0*/  @P1 BRA `(.L_x_99) ;  /* 0x0000000000401947 */ /* 0x000fea0003800000 */
[----:B------:R-:W-:Y:S01]  /*3cf0*/  DMUL R2, R4, 8.11296384146066816958e+31 ;  /* 0x4690000004027828 */ /* 0x000fe20000000000 */
[----:B------:R-:W-:Y:S01]  /*3d00*/  IMAD.MOV.U32 R8, RZ, RZ, 0x0 ;  /* 0x00000000ff087424 */ /* 0x000fe200078e00ff */
[----:B------:R-:W-:Y:S01]  /*3d10*/  MOV R9, 0x3fd80000 ;  /* 0x3fd8000000097802 */ /* 0x000fe20000000f00 */
[----:B------:R-:W-:-:S03]  /*3d20*/  IMAD.MOV.U32 R4, RZ, RZ, RZ ;  /* 0x000000ffff047224 */ /* 0x000fc600078e00ff */
[----:B------:R-:W0:Y:S03]  /*3d30*/  MUFU.RSQ64H R5, R3 ;  /* 0x0000000300057308 */ /* 0x000e260000001c00 */
[----:B0-----:R-:W-:-:S08]  /*3d40*/  DMUL R6, R4, R4 ;  /* 0x0000000404067228 */ /* 0x001fd00000000000 */
[----:B------:R-:W-:-:S08]  /*3d50*/  DFMA R6, R2, -R6, 1 ;  /* 0x3ff000000206742b */ /* 0x000fd00000000806 */
[----:B------:R-:W-:Y:S02]  /*3d60*/  DFMA R8, R6, R8, 0.5 ;  /* 0x3fe000000608742b */ /* 0x000fe40000000008 */
[----:B------:R-:W-:-:S08]  /*3d70*/  DMUL R6, R4, R6 ;  /* 0x0000000604067228 */ /* 0x000fd00000000000 */
[----:B------:R-:W-:-:S08]  /*3d80*/  DFMA R6, R8, R6, R4 ;  /* 0x000000060806722b */ /* 0x000fd00000000004 */
[----:B------:R-:W-:Y:S02]  /*3d90*/  DMUL R4, R2, R6 ;  /* 0x0000000602047228 */ /* 0x000fe40000000000 */
[----:B------:R-:W-:-:S06]  /*3da0*/  VIADD R7, R7, 0xfff00000 ;  /* 0xfff0000007077836 */ /* 0x000fcc0000000000 */
[----:B------:R-:W-:-:S08]  /*3db0*/  DFMA R8, R4, -R4, R2 ;  /* 0x800000040408722b */ /* 0x000fd00000000002 */
[----:B------:R-:W-:-:S10]  /*3dc0*/  DFMA R2, R6, R8, R4 ;  /* 0x000000080602722b */ /* 0x000fd40000000004 */
[----:B------:R-:W-:Y:S01]  /*3dd0*/  VIADD R3, R3, 0xfcb00000 ;  /* 0xfcb0000003037836 */ /* 0x000fe20000000000 */
[----:B------:R-:W-:Y:S06]  /*3de0*/  BRA `(.L_x_98) ;  /* 0x0000000000047947 */ /* 0x000fec0003800000 */
.L_x_99:
[----:B------:R-:W-:-:S11]  /*3df0*/  DADD R2, R4, R4 ;  /* 0x0000000004027229 */ /* 0x000fd60000000004 */
.L_x_98:
[----:B------:R-:W-:Y:S05]  /*3e00*/  BSYNC.RECONVERGENT B1 ;  /* 0x0000000000017941 */ /* 0x000fea0003800200 */
.L_x_96:
[----:B------:R-:W-:Y:S01]  /*3e10*/  IMAD.MOV.U32 R18, RZ, RZ, R2 ;  /* 0x000000ffff127224 */ /* 0x000fe200078e0002 */
[----:B------:R-:W-:Y:S01]  /*3e20*/  MOV R19, R3 ;  /* 0x0000000300137202 */ /* 0x000fe20000000f00 */
[----:B------:R-:W-:Y:S02]  /*3e30*/  IMAD.MOV.U32 R2, RZ, RZ, R0 ;  /* 0x000000ffff027224 */ /* 0x000fe400078e0000 */
[----:B------:R-:W-:-:S04]  /*3e40*/  IMAD.MOV.U32 R3, RZ, RZ, 0x0 ;  /* 0x00000000ff037424 */ /* 0x000fc800078e00ff */
[----:B------:R-:W-:Y:S05]  /*3e50*/  RET.REL.NODEC R2 `(_Z27normalizeEigenvectorsKernelPdii) ;  /* 0xffffffc002687950 */ /* 0x000fea0003c3ffff */
.L_x_100:
        /* <DEDUP_REMOVED lines=10> */
.L_x_137:


//--------------------- .text._Z31convertToFullEigenvectorsKernelPKdS0_Pdiii --------------------------
	.section	.text._Z31convertToFullEigenvectorsKernelPKdS0_Pdiii,"ax",@progbits
	.align	128
        .global         _Z31convertToFullEigenvectorsKernelPKdS0_Pdiii
        .type           _Z31convertToFullEigenvectorsKernelPKdS0_Pdiii,@function
        .size           _Z31convertToFullEigenvectorsKernelPKdS0_Pdiii,(.L_x_143 - _Z31convertToFullEigenvectorsKernelPKdS0_Pdiii)
        .other          _Z31convertToFullEigenvectorsKernelPKdS0_Pdiii,@"STO_CUDA_ENTRY STV_DEFAULT"
_Z31convertToFullEigenvectorsKernelPKdS0_Pdiii:
.text._Z31convertToFullEigenvectorsKernelPKdS0_Pdiii:
[----:B------:R-:W-:Y:S01]  /*0000*/  LDC R1, c[0x0][0x37c] ;  /* 0x0000df00ff017b82 */ /* 0x000fe20000000800 */
[----:B------:R-:W0:Y:S07]  /*0010*/  S2R R2, SR_TID.X ;  /* 0x0000000000027919 */ /* 0x000e2e0000002100 */
[----:B------:R-:W0:Y:S08]  /*0020*/  S2UR UR5, SR_CTAID.X ;  /* 0x00000000000579c3 */ /* 0x000e300000002500 */
[----:B------:R-:W0:Y:S08]  /*0030*/  LDC R3, c[0x0][0x360] ;  /* 0x0000d800ff037b82 */ /* 0x000e300000000800 */
[----:B------:R-:W1:Y:S08]  /*0040*/  S2UR UR4, SR_CTAID.Z ;  /* 0x00000000000479c3 */ /* 0x000e700000002700 */
[----:B------:R-:W1:Y:S08]  /*0050*/  LDC R4, c[0x0][0x3a0] ;  /* 0x0000e800ff047b82 */ /* 0x000e700000000800 */
[----:B------:R-:W2:Y:S01]  /*0060*/  LDC R0, c[0x0][0x39c] ;  /* 0x0000e700ff007b82 */ /* 0x000ea20000000800 */
[----:B0-----:R-:W-:Y:S01]  /*0070*/  IMAD R3, R3, UR5, R2 ;  /* 0x0000000503037c24 */ /* 0x001fe2000f8e0202 */
[----:B-1----:R-:W-:-:S04]  /*0080*/  ISETP.LE.AND P0, PT, R4, UR4, PT ;  /* 0x0000000404007c0c */ /* 0x002fc8000bf03270 */
[----:B--2---:R-:W-:-:S13]  /*0090*/  ISETP.GE.OR P0, PT, R3, R0, P0 ;  /* 0x000000000300720c */ /* 0x004fda0000706670 */
[----:B------:R-:W-:Y:S05]  /*00a0*/  @P0 EXIT ;  /* 0x000000000000094d */ /* 0x000fea0003800000 */
[----:B------:R-:W0:Y:S01]  /*00b0*/  LDC R2, c[0x0][0x398] ;  /* 0x0000e600ff027b82 */ /* 0x000e220000000800 */
[----:B------:R-:W1:Y:S01]  /*00c0*/  LDCU.64 UR6, c[0x0][0x358] ;  /* 0x00006b00ff0677ac */ /* 0x000e620008000a00 */
[----:B------:R-:W-:Y:S02]  /*00d0*/  CS2R R16, SRZ ;  /* 0x0000000000107805 */ /* 0x000fe4000001ff00 */
[----:B0-----:R-:W-:-:S13]  /*00e0*/  ISETP.GE.AND P0, PT, R2, 0x1, PT ;  /* 0x000000010200780c */ /* 0x001fda0003f06270 */
[----:B-1----:R-:W-:Y:S05]  /*00f0*/  @!P0 BRA `(.L_x_101) ;  /* 0x0000000400e08947 */ /* 0x002fea0003800000 */
[C---:B------:R-:W-:Y:S01]  /*0100*/  ISETP.GE.U32.AND P1, PT, R2.reuse, 0x8, PT ;  /* 0x000000080200780c */ /* 0x040fe20003f26070 */
[----:B------:R-:W-:Y:S01]  /*0110*/  HFMA2 R24, -RZ, RZ, 0, 0 ;  /* 0x00000000ff187431 */ /* 0x000fe200000001ff */
[C---:B------:R-:W-:Y:S01]  /*0120*/  LOP3.LUT R4, R2.reuse, 0x7, RZ, 0xc0, !PT ;  /* 0x0000000702047812 */ /* 0x040fe200078ec0ff */
[----:B------:R-:W-:Y:S01]  /*0130*/  IMAD R5, R2, UR4, RZ ;  /* 0x0000000402057c24 */ /* 0x000fe2000f8e02ff */
[----:B------:R-:W-:Y:S02]  /*0140*/  CS2R R16, SRZ ;  /* 0x0000000000107805 */ /* 0x000fe4000001ff00 */
[----:B------:R-:W-:-:S07]  /*0150*/  ISETP.NE.AND P0, PT, R4, RZ, PT ;  /* 0x000000ff0400720c */ /* 0x000fce0003f05270 */
[----:B------:R-:W-:Y:S06]  /*0160*/  @!P1 BRA `(.L_x_102) ;  /* 0x0000000000c49947 */ /* 0x000fec0003800000 */
[----:B------:R-:W0:Y:S01]  /*0170*/  LDC.64 R6, c[0x0][0x388] ;  /* 0x0000e200ff067b82 */ /* 0x000e220000000a00 */
[----:B------:R-:W-:Y:S01]  /*0180*/  LOP3.LUT R24, R2, 0x7ffffff8, RZ, 0xc0, !PT ;  /* 0x7ffffff802187812 */ /* 0x000fe200078ec0ff */
[----:B------:R-:W-:Y:S01]  /*0190*/  IMAD.MOV.U32 R27, RZ, RZ, R3 ;  /* 0x000000ffff1b7224 */ /* 0x000fe200078e0003 */
[----:B------:R-:W-:-:S03]  /*01a0*/  CS2R R16, SRZ ;  /* 0x0000000000107805 */ /* 0x000fc6000001ff00 */
[----:B------:R-:W-:Y:S02]  /*01b0*/  IMAD.MOV R25, RZ, RZ, -R24 ;  /* 0x000000ffff197224 */ /* 0x000fe400078e0a18 */
[----:B0-----:R-:W-:-:S03]  /*01c0*/  IMAD.WIDE.U32 R6, R5, 0x8, R6 ;  /* 0x0000000805067825 */ /* 0x001fc600078e0006 */
[----:B------:R-:W-:-:S04]  /*01d0*/  IADD3 R8, P1, PT, R6, 0x20, RZ ;  /* 0x0000002006087810 */ /* 0x000fc80007f3e0ff */
[----:B------:R-:W-:-:S09]  /*01e0*/  IADD3.X R9, PT, PT, RZ, R7, RZ, P1, !PT ;  /* 0x00000007ff097210 */ /* 0x000fd20000ffe4ff */
.L_x_103:
[----:B------:R-:W0:Y:S01]  /*01f0*/  LDC.64 R18, c[0x0][0x380] ;  /* 0x0000e000ff127b82 */ /* 0x000e220000000a00 */
[----:B------:R-:W-:Y:S01]  /*0200*/  MOV R6, R8 ;  /* 0x0000000800067202 */ /* 0x000fe20000000f00 */
[----:B------:R-:W-:-:S05]  /*0210*/  IMAD.MOV.U32 R7, RZ, RZ, R9 ;  /* 0x000000ffff077224 */ /* 0x000fca00078e0009 */
[----:B------:R-:W2:Y:S04]  /*0220*/  LDG.E.64 R10, desc[UR6][R6.64+-0x20] ;  /* 0xffffe006060a7981 */ /* 0x000ea8000c1e1b00 */
[----:B------:R-:W3:Y:S04]  /*0230*/  LDG.E.64 R14, desc[UR6][R6.64+-0x18] ;  /* 0xffffe806060e7981 */ /* 0x000ee8000c1e1b00 */
[----:B------:R-:W4:Y:S01]  /*0240*/  LDG.E.64 R20, desc[UR6][R6.64] ;  /* 0x0000000606147981 */ /* 0x000f22000c1e1b00 */
[----:B0-----:R-:W-:-:S05]  /*0250*/  IMAD.WIDE R18, R27, 0x8, R18 ;  /* 0x000000081b127825 */ /* 0x001fca00078e0212 */
[----:B------:R-:W2:Y:S01]  /*0260*/  LDG.E.64 R8, desc[UR6][R18.64] ;  /* 0x0000000612087981 */ /* 0x000ea2000c1e1b00 */
[----:B------:R-:W-:-:S05]  /*0270*/  IMAD.WIDE R22, R0, 0x8, R18 ;  /* 0x0000000800167825 */ /* 0x000fca00078e0212 */
[----:B------:R-:W3:Y:S01]  /*0280*/  LDG.E.64 R12, desc[UR6][R22.64] ;  /* 0x00000006160c7981 */ /* 0x000ee2000c1e1b00 */
[----:B------:R-:W-:Y:S01]  /*0290*/  IMAD.WIDE R28, R0, 0x8, R22 ;  /* 0x00000008001c7825 */ /* 0x000fe200078e0216 */
[----:B--2---:R-:W-:Y:S02]  /*02a0*/  DFMA R16, R10, R8, R16 ;  /* 0x000000080a10722b */ /* 0x004fe40000000010 */
[----:B------:R-:W2:Y:S04]  /*02b0*/  LDG.E.64 R8, desc[UR6][R6.64+-0x10] ;  /* 0xfffff00606087981 */ /* 0x000ea8000c1e1b00 */
[----:B------:R0:W2:Y:S02]  /*02c0*/  LDG.E.64 R10, desc[UR6][R28.64] ;  /* 0x000000061c0a7981 */ /* 0x0000a4000c1e1b00 */
[----:B---3--:R-:W-:-:S02]  /*02d0*/  DFMA R12, R14, R12, R16 ;  /* 0x0000000c0e0c722b */ /* 0x008fc40000000010 */
[----:B------:R-:W3:Y:S01]  /*02e0*/  LDG.E.64 R14, desc[UR6][R6.64+-0x8] ;  /* 0xfffff806060e7981 */ /* 0x000ee2000c1e1b00 */
[----:B0-----:R-:W-:-:S05]  /*02f0*/  IMAD.WIDE R28, R0, 0x8, R28 ;  /* 0x00000008001c7825 */ /* 0x001fca00078e021c */
[----:B------:R-:W3:Y:S01]  /*0300*/  LDG.E.64 R16, desc[UR6][R28.64] ;  /* 0x000000061c107981 */ /* 0x000ee2000c1e1b00 */
[----:B------:R-:W-:-:S05]  /*0310*/  IMAD.WIDE R18, R0, 0x8, R28 ;  /* 0x0000000800127825 */ /* 0x000fca00078e021c */
[----:B------:R-:W4:Y:S01]  /*0320*/  LDG.E.64 R22, desc[UR6][R18.64] ;  /* 0x0000000612167981 */ /* 0x000f22000c1e1b00 */
[----:B--2---:R-:W-:Y:S01]  /*0330*/  DFMA R8, R8, R10, R12 ;  /* 0x0000000a0808722b */ /* 0x004fe2000000000c */
[----:B------:R-:W-:Y:S02]  /*0340*/  IMAD.WIDE R10, R0, 0x8, R18 ;  /* 0x00000008000a7825 */ /* 0x000fe400078e0212 */
[----:B------:R-:W2:Y:S05]  /*0350*/  LDG.E.64 R12, desc[UR6][R6.64+0x8] ;  /* 0x00000806060c7981 */ /* 0x000eaa000c1e1b00 */
[----:B---3--:R-:W-:Y:S02]  /*0360*/  DFMA R14, R14, R16, R8 ;  /* 0x000000100e0e722b */ /* 0x008fe40000000008 */
[----:B------:R0:W2:Y:S06]  /*0370*/  LDG.E.64 R8, desc[UR6][R10.64] ;  /* 0x000000060a087981 */ /* 0x0000ac000c1e1b00 */
[----:B----4-:R-:W-:-:S02]  /*0380*/  DFMA R20, R20, R22, R14 ;  /* 0x000000161414722b */ /* 0x010fc4000000000e */
[----:B------:R-:W3:Y:S01]  /*0390*/  LDG.E.64 R14, desc[UR6][R6.64+0x10] ;  /* 0x00001006060e7981 */ /* 0x000ee2000c1e1b00 */
[----:B0-----:R-:W-:-:S03]  /*03a0*/  IMAD.WIDE R10, R0, 0x8, R10 ;  /* 0x00000008000a7825 */ /* 0x001fc600078e020a */
[----:B------:R-:W4:Y:S04]  /*03b0*/  LDG.E.64 R22, desc[UR6][R6.64+0x18] ;  /* 0x0000180606167981 */ /* 0x000f28000c1e1b00 */
[----:B------:R-:W3:Y:S01]  /*03c0*/  LDG.E.64 R16, desc[UR6][R10.64] ;  /* 0x000000060a107981 */ /* 0x000ee2000c1e1b00 */
[----:B------:R-:W-:-:S05]  /*03d0*/  IMAD.WIDE R28, R0, 0x8, R10 ;  /* 0x00000008001c7825 */ /* 0x000fca00078e020a */
[----:B------:R-:W4:Y:S01]  /*03e0*/  LDG.E.64 R18, desc[UR6][R28.64] ;  /* 0x000000061c127981 */ /* 0x000f22000c1e1b00 */
[----:B------:R-:W-:-:S04]  /*03f0*/  IADD3 R25, PT, PT, R25, 0x8, RZ ;  /* 0x0000000819197810 */ /* 0x000fc80007ffe0ff */
[----:B------:R-:W-:Y:S02]  /*0400*/  ISETP.NE.AND P1, PT, R25, RZ, PT ;  /* 0x000000ff1900720c */ /* 0x000fe40003f25270 */
[----:B------:R-:W-:Y:S01]  /*0410*/  LEA R27, R0, R27, 0x3 ;  /* 0x0000001b001b7211 */ /* 0x000fe200078e18ff */
[----:B--2---:R-:W-:-:S08]  /*0420*/  DFMA R8, R12, R8, R20 ;  /* 0x000000080c08722b */ /* 0x004fd00000000014 */
[----:B---3--:R-:W-:Y:S01]  /*0430*/  DFMA R16, R14, R16, R8 ;  /* 0x000000100e10722b */ /* 0x008fe20000000008 */
[----:B------:R-:W-:-:S07]  /*0440*/  IADD3 R8, P2, PT, R6, 0x40, RZ ;  /* 0x0000004006087810 */ /* 0x000fce0007f5e0ff */
[----:B----4-:R-:W-:Y:S01]  /*0450*/  DFMA R16, R22, R18, R16 ;  /* 0x000000121610722b */ /* 0x010fe20000000010 */
[----:B------:R-:W-:Y:S01]  /*0460*/  IMAD.X R9, RZ, RZ, R7, P2 ;  /* 0x000000ffff097224 */ /* 0x000fe200010e0607 */
[----:B------:R-:W-:Y:S09]  /*0470*/  @P1 BRA `(.L_x_103) ;  /* 0xfffffffc005c1947 */ /* 0x000ff2000383ffff */
.L_x_102:
[----:B------:R-:W-:Y:S05]  /*0480*/  @!P0 BRA `(.L_x_101) ;  /* 0x0000000000fc8947 */ /* 0x000fea0003800000 */
[----:B------:R-:W-:Y:S02]  /*0490*/  ISETP.GE.U32.AND P1, PT, R4, 0x4, PT ;  /* 0x000000040400780c */ /* 0x000fe40003f26070 */
[----:B------:R-:W-:-:S04]  /*04a0*/  LOP3.LUT R25, R2, 0x3, RZ, 0xc0, !PT ;  /* 0x0000000302197812 */ /* 0x000fc800078ec0ff */
[----:B------:R-:W-:-:S07]  /*04b0*/  ISETP.NE.AND P0, PT, R25, RZ, PT ;  /* 0x000000ff1900720c */ /* 0x000fce0003f05270 */
[----:B------:R-:W-:Y:S06]  /*04c0*/  @!P1 BRA `(.L_x_104) ;  /* 0x00000000006c9947 */ /* 0x000fec0003800000 */
[----:B------:R-:W0:Y:S01]  /*04d0*/  LDC.64 R6, c[0x0][0x388] ;  /* 0x0000e200ff067b82 */ /* 0x000e220000000a00 */
[C---:B------:R-:W-:Y:S01]  /*04e0*/  IMAD.IADD R9, R5.reuse, 0x1, R24 ;  /* 0x0000000105097824 */ /* 0x040fe200078e0218 */
[----:B------:R-:W-:Y:S01]  /*04f0*/  IADD3 R4, P1, PT, R5, R24, RZ ;  /* 0x0000001805047210 */ /* 0x000fe20007f3e0ff */
[----:B------:R-:W-:-:S03]  /*0500*/  IMAD R13, R24, R0, R3 ;  /* 0x00000000180d7224 */ /* 0x000fc600078e0203 */
[----:B------:R-:W-:Y:S02]  /*0510*/  IADD3.X R12, PT, PT, RZ, RZ, RZ, P1, !PT ;  /* 0x000000ffff0c7210 */ /* 0x000fe40000ffe4ff */
[----:B------:R-:W1:Y:S08]  /*0520*/  LDC.64 R10, c[0x0][0x380] ;  /* 0x0000e000ff0a7b82 */ /* 0x000e700000000a00 */
[----:B------:R-:W2:Y:S01]  /*0530*/  LDC.64 R26, c[0x0][0x388] ;  /* 0x0000e200ff1a7b82 */ /* 0x000ea20000000a00 */
[----:B0-----:R-:W-:-:S06]  /*0540*/  IMAD.WIDE.U32 R6, R9, 0x8, R6 ;  /* 0x0000000809067825 */ /* 0x001fcc00078e0006 */
[----:B------:R-:W3:Y:S01]  /*0550*/  LDG.E.64 R6, desc[UR6][R6.64] ;  /* 0x0000000606067981 */ /* 0x000ee2000c1e1b00 */
[----:B-1----:R-:W-:-:S05]  /*0560*/  IMAD.WIDE R10, R13, 0x8, R10 ;  /* 0x000000080d0a7825 */ /* 0x002fca00078e020a */
[----:B------:R-:W3:Y:S01]  /*0570*/  LDG.E.64 R8, desc[UR6][R10.64] ;  /* 0x000000060a087981 */ /* 0x000ee2000c1e1b00 */
[----:B--2---:R-:W-:Y:S01]  /*0580*/  LEA R26, P1, R4, R26, 0x3 ;  /* 0x0000001a041a7211 */ /* 0x004fe200078218ff */
[----:B------:R-:W-:-:S03]  /*0590*/  IMAD.WIDE R28, R0, 0x8, R10 ;  /* 0x00000008001c7825 */ /* 0x000fc600078e020a */
[----:B------:R-:W-:Y:S02]  /*05a0*/  LEA.HI.X R27, R4, R27, R12, 0x3, P1 ;  /* 0x0000001b041b7211 */ /* 0x000fe400008f1c0c */
[----:B------:R0:W2:Y:S04]  /*05b0*/  LDG.E.64 R10, desc[UR6][R28.64] ;  /* 0x000000061c0a7981 */ /* 0x0000a8000c1e1b00 */
[----:B------:R-:W2:Y:S04]  /*05c0*/  LDG.E.64 R12, desc[UR6][R26.64+0x8] ;  /* 0x000008061a0c7981 */ /* 0x000ea8000c1e1b00 */
[----:B------:R-:W4:Y:S01]  /*05d0*/  LDG.E.64 R18, desc[UR6][R26.64+0x10] ;  /* 0x000010061a127981 */ /* 0x000f22000c1e1b00 */
[----:B0-----:R-:W-:-:S03]  /*05e0*/  IMAD.WIDE R28, R0, 0x8, R28 ;  /* 0x00000008001c7825 */ /* 0x001fc600078e021c */
[----:B------:R-:W5:Y:S04]  /*05f0*/  LDG.E.64 R22, desc[UR6][R26.64+0x18] ;  /* 0x000018061a167981 */ /* 0x000f68000c1e1b00 */
[----:B------:R-:W4:Y:S01]  /*0600*/  LDG.E.64 R14, desc[UR6][R28.64] ;  /* 0x000000061c0e7981 */ /* 0x000f22000c1e1b00 */
[----:B------:R-:W-:-:S06]  /*0610*/  IMAD.WIDE R20, R0, 0x8, R28 ;  /* 0x0000000800147825 */ /* 0x000fcc00078e021c */
[----:B------:R-:W5:Y:S01]  /*0620*/  LDG.E.64 R20, desc[UR6][R20.64] ;  /* 0x0000000614147981 */ /* 0x000f62000c1e1b00 */
[----:B------:R-:W-:Y:S01]  /*0630*/  VIADD R24, R24, 0x4 ;  /* 0x0000000418187836 */ /* 0x000fe20000000000 */
[----:B---3--:R-:W-:-:S08]  /*0640*/  DFMA R6, R6, R8, R16 ;  /* 0x000000080606722b */ /* 0x008fd00000000010 */
[----:B--2---:R-:W-:-:S08]  /*0650*/  DFMA R6, R12, R10, R6 ;  /* 0x0000000a0c06722b */ /* 0x004fd00000000006 */
[----:B----4-:R-:W-:-:S08]  /*0660*/  DFMA R6, R18, R14, R6 ;  /* 0x0000000e1206722b */ /* 0x010fd00000000006 */
[----:B-----5:R-:W-:-:S11]  /*0670*/  DFMA R16, R22, R20, R6 ;  /* 0x000000141610722b */ /* 0x020fd60000000006 */
.L_x_104:
[----:B------:R-:W-:Y:S05]  /*0680*/  @!P0 BRA `(.L_x_101) ;  /* 0x00000000007c8947 */ /* 0x000fea0003800000 */
[----:B------:R-:W-:Y:S01]  /*0690*/  ISETP.NE.AND P1, PT, R25, 0x1, PT ;  /* 0x000000011900780c */ /* 0x000fe20003f25270 */
[----:B------:R-:W0:Y:S01]  /*06a0*/  LDC.64 R14, c[0x0][0x388] ;  /* 0x0000e200ff0e7b82 */ /* 0x000e220000000a00 */
[----:B------:R-:W-:-:S04]  /*06b0*/  LOP3.LUT R2, R2, 0x1, RZ, 0xc0, !PT ;  /* 0x0000000102027812 */ /* 0x000fc800078ec0ff */
[----:B------:R-:W-:-:S03]  /*06c0*/  ISETP.NE.U32.AND P0, PT, R2, 0x1, PT ;  /* 0x000000010200780c */ /* 0x000fc60003f05070 */
[----:B------:R-:W1:Y:S04]  /*06d0*/  LDC.64 R12, c[0x0][0x380] ;  /* 0x0000e000ff0c7b82 */ /* 0x000e680000000a00 */
[C---:B------:R-:W-:Y:S01]  /*06e0*/  @P1 IADD3 R23, PT, PT, R5.reuse, R24, RZ ;  /* 0x0000001805171210 */ /* 0x040fe20007ffe0ff */
[C---:B------:R-:W-:Y:S01]  /*06f0*/  @P1 IMAD R21, R24.reuse, R0, R3 ;  /* 0x0000000018151224 */ /* 0x040fe200078e0203 */
[----:B------:R-:W-:Y:S01]  /*0700*/  @P1 IADD3 R2, P2, PT, R5, R24, RZ ;  /* 0x0000001805021210 */ /* 0x000fe20007f5e0ff */
[----:B------:R-:W-:Y:S01]  /*0710*/  @P1 VIADD R24, R24, 0x2 ;  /* 0x0000000218181836 */ /* 0x000fe20000000000 */
[----:B------:R-:W2:Y:S02]  /*0720*/  @P1 LDC.64 R10, c[0x0][0x388] ;  /* 0x0000e200ff0a1b82 */ /* 0x000ea40000000a00 */
[----:B------:R-:W-:-:S06]  /*0730*/  @P1 IADD3.X R4, PT, PT, RZ, RZ, RZ, P2, !PT ;  /* 0x000000ffff041210 */ /* 0x000fcc00017fe4ff */
[----:B------:R-:W3:Y:S01]  /*0740*/  LDC.64 R6, c[0x0][0x388] ;  /* 0x0000e200ff067b82 */ /* 0x000ee20000000a00 */
[----:B0-----:R-:W-:-:S07]  /*0750*/  @P1 IMAD.WIDE.U32 R22, R23, 0x8, R14 ;  /* 0x0000000817161825 */ /* 0x001fce00078e000e */
[----:B------:R-:W0:Y:S01]  /*0760*/  LDC.64 R8, c[0x0][0x380] ;  /* 0x0000e000ff087b82 */ /* 0x000e220000000a00 */
[----:B-1----:R-:W-:Y:S02]  /*0770*/  @P1 IMAD.WIDE R20, R21, 0x8, R12 ;  /* 0x0000000815141825 */ /* 0x002fe400078e020c */
[----:B------:R-:W4:Y:S04]  /*0780*/  @P1 LDG.E.64 R12, desc[UR6][R22.64] ;  /* 0x00000006160c1981 */ /* 0x000f28000c1e1b00 */
[----:B------:R-:W4:Y:S01]  /*0790*/  @P1 LDG.E.64 R14, desc[UR6][R20.64] ;  /* 0x00000006140e1981 */ /* 0x000f22000c1e1b00 */
[----:B--2---:R-:W-:Y:S01]  /*07a0*/  @P1 LEA R10, P2, R2, R10, 0x3 ;  /* 0x0000000a020a1211 */ /* 0x004fe200078418ff */
[----:B------:R-:W-:-:S03]  /*07b0*/  @P1 IMAD.WIDE R18, R0, 0x8, R20 ;  /* 0x0000000800121825 */ /* 0x000fc600078e0214 */
[----:B------:R-:W-:Y:S01]  /*07c0*/  @P1 LEA.HI.X R11, R2, R11, R4, 0x3, P2 ;  /* 0x0000000b020b1211 */ /* 0x000fe200010f1c04 */
[----:B------:R-:W-:Y:S01]  /*07d0*/  @!P0 IMAD R27, R24, R0, R3 ;  /* 0x00000000181b8224 */ /* 0x000fe200078e0203 */
[----:B------:R-:W-:Y:S02]  /*07e0*/  @!P0 IADD3 R25, PT, PT, R5, R24, RZ ;  /* 0x0000001805198210 */ /* 0x000fe40007ffe0ff */
[----:B------:R-:W2:Y:S04]  /*07f0*/  @P1 LDG.E.64 R4, desc[UR6][R18.64] ;  /* 0x0000000612041981 */ /* 0x000ea8000c1e1b00 */
[----:B------:R-:W2:Y:S01]  /*0800*/  @P1 LDG.E.64 R10, desc[UR6][R10.64+0x8] ;  /* 0x000008060a0a1981 */ /* 0x000ea2000c1e1b00 */
[----:B---3--:R-:W-:-:S04]  /*0810*/  @!P0 IMAD.WIDE.U32 R6, R25, 0x8, R6 ;  /* 0x0000000819068825 */ /* 0x008fc800078e0006 */
[----:B0-----:R-:W-:Y:S02]  /*0820*/  @!P0 IMAD.WIDE R8, R27, 0x8, R8 ;  /* 0x000000081b088825 */ /* 0x001fe400078e0208 */
[----:B------:R-:W3:Y:S04]  /*0830*/  @!P0 LDG.E.64 R6, desc[UR6][R6.64] ;  /* 0x0000000606068981 */ /* 0x000ee8000c1e1b00 */
[----:B------:R-:W3:Y:S01]  /*0840*/  @!P0 LDG.E.64 R8, desc[UR6][R8.64] ;  /* 0x0000000608088981 */ /* 0x000ee2000c1e1b00 */
[----:B----4-:R-:W-:-:S08]  /*0850*/  @P1 DFMA R12, R12, R14, R16 ;  /* 0x0000000e0c0c122b */ /* 0x010fd00000000010 */
[----:B--2---:R-:W-:-:S08]  /*0860*/  @P1 DFMA R16, R10, R4, R12 ;  /* 0x000000040a10122b */ /* 0x004fd0000000000c */
[----:B---3--:R-:W-:-:S11]  /*0870*/  @!P0 DFMA R16, R6, R8, R16 ;  /* 0x000000080610822b */ /* 0x008fd60000000010 */
.L_x_101:
[----:B------:R-:W0:Y:S01]  /*0880*/  LDC.64 R4, c[0x0][0x390] ;  /* 0x0000e400ff047b82 */ /* 0x000e220000000a00 */
[----:B------:R-:W-:-:S04]  /*0890*/  IMAD R3, R0, UR4, R3 ;  /* 0x0000000400037c24 */ /* 0x000fc8000f8e0203 */
[----:B0-----:R-:W-:-:S05]  /*08a0*/  IMAD.WIDE R2, R3, 0x8, R4 ;  /* 0x0000000803027825 */ /* 0x001fca00078e0204 */
[----:B------:R-:W-:Y:S01]  /*08b0*/  STG.E.64 desc[UR6][R2.64], R16 ;  /* 0x0000001002007986 */ /* 0x000fe2000c101b06 */
[----:B------:R-:W-:Y:S05]  /*08c0*/  EXIT ;  /* 0x000000000000794d */ /* 0x000fea0003800000 */
.L_x_105:
        /* <DEDUP_REMOVED lines=11> */
.L_x_143:


//--------------------- .text._Z27computeSmallCovMatrixKernelPKdPdii --------------------------
	.section	.text._Z27computeSmallCovMatrixKernelPKdPdii,"ax",@progbits
	.align	128
        .global         _Z27computeSmallCovMatrixKernelPKdPdii
        .type           _Z27computeSmallCovMatrixKernelPKdPdii,@function
        .size           _Z27computeSmallCovMatrixKernelPKdPdii,(.L_x_138 - _Z27computeSmallCovMatrixKernelPKdPdii)
        .other          _Z27computeSmallCovMatrixKernelPKdPdii,@"STO_CUDA_ENTRY STV_DEFAULT"
_Z27computeSmallCovMatrixKernelPKdPdii:
.text._Z27computeSmallCovMatrixKernelPKdPdii:
[----:B------:R-:W-:Y:S01]  /*0000*/  LDC R1, c[0x0][0x37c] ;  /* 0x0000df00ff017b82 */ /* 0x000fe20000000800 */
[----:B------:R-:W0:Y:S07]  /*0010*/  S2R R3, SR_TID.Y ;  /* 0x0000000000037919 */ /* 0x000e2e0000002200 */
[----:B------:R-:W0:Y:S01]  /*0020*/  S2UR UR4, SR_CTAID.Y ;  /* 0x00000000000479c3 */ /* 0x000e220000002600 */
[----:B------:R-:W1:Y:S01]  /*0030*/  LDCU UR6, c[0x0][0x390] ;  /* 0x00007200ff0677ac */ /* 0x000e620008000800 */
[----:B------:R-:W2:Y:S06]  /*0040*/  S2R R5, SR_TID.X ;  /* 0x0000000000057919 */ /* 0x000eac0000002100 */
[----:B------:R-:W0:Y:S08]  /*0050*/  LDC R0, c[0x0][0x364] ;  /* 0x0000d900ff007b82 */ /* 0x000e300000000800 */
[----:B------:R-:W2:Y:S08]  /*0060*/  S2UR UR5, SR_CTAID.X ;  /* 0x00000000000579c3 */ /* 0x000eb00000002500 */
[----:B------:R-:W2:Y:S01]  /*0070*/  LDC R2, c[0x0][0x360] ;  /* 0x0000d800ff027b82 */ /* 0x000ea20000000800 */
[----:B0-----:R-:W-:-:S02]  /*0080*/  IMAD R0, R0, UR4, R3 ;  /* 0x0000000400007c24 */ /* 0x001fc4000f8e0203 */
[----:B--2---:R-:W-:-:S05]  /*0090*/  IMAD R3, R2, UR5, R5 ;  /* 0x0000000502037c24 */ /* 0x004fca000f8e0205 */
[----:B------:R-:W-:-:S04]  /*00a0*/  VIMNMX R2, PT, PT, R0, R3, !PT ;  /* 0x0000000300027248 */ /* 0x000fc80007fe0100 */
        /* <DEDUP_REMOVED lines=15> */
[----:B------:R-:W0:Y:S01]  /*01a0*/  LDCU.64 UR4, c[0x0][0x380] ;  /* 0x00007000ff0477ac */ /* 0x000e220008000a00 */
[----:B------:R-:W-:Y:S01]  /*01b0*/  IMAD.MOV.U32 R25, RZ, RZ, R2 ;  /* 0x000000ffff197224 */ /* 0x000fe200078e0002 */
[----:B------:R-:W-:Y:S01]  /*01c0*/  CS2R R26, SRZ ;  /* 0x00000000001a7805 */ /* 0x000fe2000001ff00 */
[----:B0-----:R-:W-:-:S04]  /*01d0*/  UIADD3 UR4, UP1, UPT, UR4, 0x40, URZ ;  /* 0x0000004004047890 */ /* 0x001fc8000ff3e0ff */
[----:B------:R-:W-:Y:S02]  /*01e0*/  UIADD3.X UR5, UPT, UPT, URZ, UR5, URZ, UP1, !UPT ;  /* 0x00000005ff057290 */ /* 0x000fe40008ffe4ff */
[----:B------:R-:W-:Y:S01]  /*01f0*/  IMAD.U32 R6, RZ, RZ, UR4 ;  /* 0x00000004ff067e24 */ /* 0x000fe2000f8e00ff */
[----:B------:R-:W-:-:S03]  /*0200*/  ULOP3.LUT UR4, UR7, 0x7ffffff0, URZ, 0xc0, !UPT ;  /* 0x7ffffff007047892 */ /* 0x000fc6000f8ec0ff */
[----:B------:R-:W-:Y:S01]  /*0210*/  IMAD.U32 R7, RZ, RZ, UR5 ;  /* 0x00000005ff077e24 */ /* 0x000fe2000f8e00ff */
[----:B------:R-:W-:Y:S01]  /*0220*/  UIADD3 UR5, UPT, UPT, -UR4, URZ, URZ ;  /* 0x000000ff04057290 */ /* 0x000fe2000fffe1ff */
[----:B------:R-:W-:-:S11]  /*0230*/  IMAD.WIDE.U32 R4, R28, 0x8, R6 ;  /* 0x000000081c047825 */ /* 0x000fd600078e0006 */
.L_x_108:
[----:B------:R-:W-:Y:S01]  /*0240*/  IMAD.WIDE R8, R25, 0x8, R6 ;  /* 0x0000000819087825 */ /* 0x000fe200078e0206 */
[----:B------:R-:W2:Y:S04]  /*0250*/  LDG.E.64 R18, desc[UR10][R4.64+-0x40] ;  /* 0xffffc00a04127981 */ /* 0x000ea8000c1e1b00 */
[----:B------:R-:W2:Y:S04]  /*0260*/  LDG.E.64 R10, desc[UR10][R8.64+-0x40] ;  /* 0xffffc00a080a7981 */ /* 0x000ea8000c1e1b00 */
[----:B------:R-:W3:Y:S04]  /*0270*/  LDG.E.64 R14, desc[UR10][R4.64+-0x38] ;  /* 0xffffc80a040e7981 */ /* 0x000ee8000c1e1b00 */
[----:B------:R-:W3:Y:S04]  /*0280*/  LDG.E.64 R16, desc[UR10][R8.64+-0x38] ;  /* 0xffffc80a08107981 */ /* 0x000ee8000c1e1b00 */
[----:B------:R-:W4:Y:S04]  /*0290*/  LDG.E.64 R12, desc[UR10][R4.64+-0x30] ;  /* 0xffffd00a040c7981 */ /* 0x000f28000c1e1b00 */
[----:B------:R-:W4:Y:S04]  /*02a0*/  LDG.E.64 R22, desc[UR10][R8.64+-0x30] ;  /* 0xffffd00a08167981 */ /* 0x000f28000c1e1b00 */
[----:B------:R-:W5:Y:S01]  /*02b0*/  LDG.E.64 R20, desc[UR10][R8.64+-0x28] ;  /* 0xffffd80a08147981 */ /* 0x000f62000c1e1b00 */
[----:B--2---:R-:W-:-:S03]  /*02c0*/  DFMA R26, R18, R10, R26 ;  /* 0x0000000a121a722b */ /* 0x004fc6000000001a */
[----:B------:R-:W5:Y:S04]  /*02d0*/  LDG.E.64 R10, desc[UR10][R4.64+-0x28] ;  /* 0xffffd80a040a7981 */ /* 0x000f68000c1e1b00 */
[----:B------:R-:W2:Y:S01]  /*02e0*/  LDG.E.64 R18, desc[UR10][R8.64+-0x20] ;  /* 0xffffe00a08127981 */ /* 0x000ea2000c1e1b00 */
[----:B---3--:R-:W-:-:S03]  /*02f0*/  DFMA R16, R14, R16, R26 ;  /* 0x000000100e10722b */ /* 0x008fc6000000001a */
[----:B------:R-:W2:Y:S04]  /*0300*/  LDG.E.64 R14, desc[UR10][R4.64+-0x20] ;  /* 0xffffe00a040e7981 */ /* 0x000ea8000c1e1b00 */
[----:B------:R-:W3:Y:S01]  /*0310*/  LDG.E.64 R26, desc[UR10][R8.64+0x38] ;  /* 0x0000380a081a7981 */ /* 0x000ee2000c1e1b00 */
[----:B----4-:R-:W-:-:S03]  /*0320*/  DFMA R22, R12, R22, R16 ;  /* 0x000000160c16722b */ /* 0x010fc60000000010 */
[----:B------:R-:W4:Y:S04]  /*0330*/  LDG.E.64 R12, desc[UR10][R4.64+-0x18] ;  /* 0xffffe80a040c7981 */ /* 0x000f28000c1e1b00 */
[----:B------:R-:W4:Y:S01]  /*0340*/  LDG.E.64 R16, desc[UR10][R8.64+-0x18] ;  /* 0xffffe80a08107981 */ /* 0x000f22000c1e1b00 */
[----:B-----5:R-:W-:-:S03]  /*0350*/  DFMA R20, R10, R20, R22 ;  /* 0x000000140a14722b */ /* 0x020fc60000000016 */
[----:B------:R-:W5:Y:S04]  /*0360*/  LDG.E.64 R10, desc[UR10][R4.64+-0x10] ;  /* 0xfffff00a040a7981 */ /* 0x000f68000c1e1b00 */
[----:B------:R-:W5:Y:S01]  /*0370*/  LDG.E.64 R22, desc[UR10][R8.64+-0x10] ;  /* 0xfffff00a08167981 */ /* 0x000f62000c1e1b00 */
[----:B--2---:R-:W-:-:S03]  /*0380*/  DFMA R18, R14, R18, R20 ;  /* 0x000000120e12722b */ /* 0x004fc60000000014 */
[----:B------:R-:W2:Y:S04]  /*0390*/  LDG.E.64 R14, desc[UR10][R4.64+-0x8] ;  /* 0xfffff80a040e7981 */ /* 0x000ea8000c1e1b00 */
[----:B------:R-:W2:Y:S01]  /*03a0*/  LDG.E.64 R20, desc[UR10][R8.64+-0x8] ;  /* 0xfffff80a08147981 */ /* 0x000ea2000c1e1b00 */
        /* <DEDUP_REMOVED lines=22> */
[----:B------:R0:W3:Y:S01]  /*0510*/  LDG.E.64 R12, desc[UR10][R4.64+0x38] ;  /* 0x0000380a040c7981 */ /* 0x0000e2000c1e1b00 */
[----:B------:R-:W-:-:S04]  /*0520*/  UIADD3 UR5, UPT, UPT, UR5, 0x10, URZ ;  /* 0x0000001005057890 */ /* 0x000fc8000fffe0ff */
[----:B--2---:R-:W-:Y:S01]  /*0530*/  DFMA R10, R14, R16, R10 ;  /* 0x000000100e0a722b */ /* 0x004fe2000000000a */
[----:B------:R-:W-:Y:S01]  /*0540*/  UISETP.NE.AND UP1, UPT, UR5, URZ, UPT ;  /* 0x000000ff0500728c */ /* 0x000fe2000bf25270 */
[----:B0-----:R-:W-:-:S06]  /*0550*/  IADD3 R4, P0, PT, R4, 0x80, RZ ;  /* 0x0000008004047810 */ /* 0x001fcc0007f1e0ff */
[----:B----4-:R-:W-:Y:S01]  /*0560*/  DFMA R10, R20, R22, R10 ;  /* 0x00000016140a722b */ /* 0x010fe2000000000a */
[----:B------:R-:W-:Y:S02]  /*0570*/  IMAD.X R5, RZ, RZ, R5, P0 ;  /* 0x000000ffff057224 */ /* 0x000fe400000e0605 */
[----:B------:R-:W-:-:S05]  /*0580*/  VIADD R25, R25, 0x10 ;  /* 0x0000001019197836 */ /* 0x000fca0000000000 */
[----:B---3--:R-:W-:Y:S01]  /*0590*/  DFMA R26, R12, R26, R10 ;  /* 0x0000001a0c1a722b */ /* 0x008fe2000000000a */
[----:B------:R-:W-:Y:S10]  /*05a0*/  BRA.U UP1, `(.L_x_108) ;  /* 0xfffffffd01247547 */ /* 0x000ff4000b83ffff */
.L_x_107:
[----:B------:R-:W-:Y:S05]  /*05b0*/  BRA.U !UP0, `(.L_x_106) ;  /* 0x00000005085c7547 */ /* 0x000fea000b800000 */
[----:B------:R-:W-:Y:S02]  /*05c0*/  UISETP.GE.U32.AND UP0, UPT, UR8, 0x8, UPT ;  /* 0x000000080800788c */ /* 0x000fe4000bf06070 */
[----:B------:R-:W-:-:S04]  /*05d0*/  ULOP3.LUT UR9, UR7, 0x7, URZ, 0xc0, !UPT ;  /* 0x0000000707097892 */ /* 0x000fc8000f8ec0ff */
[----:B------:R-:W-:-:S03]  /*05e0*/  UISETP.NE.AND UP1, UPT, UR9, URZ, UPT ;  /* 0x000000ff0900728c */ /* 0x000fc6000bf25270 */
[----:B------:R-:W-:Y:S08]  /*05f0*/  BRA.U !UP0, `(.L_x_109) ;  /* 0x00000001088c7547 */ /* 0x000ff0000b800000 */
[----:B------:R-:W0:Y:S01]  /*0600*/  LDC.64 R4, c[0x0][0x380] ;  /* 0x0000e000ff047b82 */ /* 0x000e220000000a00 */
[----:B------:R-:W1:Y:S01]  /*0610*/  LDCU.64 UR12, c[0x0][0x380] ;  /* 0x00007000ff0c77ac */ /* 0x000e620008000a00 */
[C---:B------:R-:W-:Y:S01]  /*0620*/  VIADD R13, R28.reuse, UR4 ;  /* 0x000000041c0d7c36 */ /* 0x040fe20008000000 */
[----:B------:R-:W-:Y:S01]  /*0630*/  IADD3 R6, P0, PT, R28, UR4, RZ ;  /* 0x000000041c067c10 */ /* 0x000fe2000ff1e0ff */
[----:B------:R-:W-:Y:S02]  /*0640*/  VIADD R7, R2, UR4 ;  /* 0x0000000402077c36 */ /* 0x000fe40008000000 */
[----:B0-----:R-:W-:-:S04]  /*0650*/  IMAD.WIDE.U32 R12, R13, 0x8, R4 ;  /* 0x000000080d0c7825 */ /* 0x001fc800078e0004 */
[----:B------:R-:W-:Y:S02]  /*0660*/  IMAD.WIDE R4, R7, 0x8, R4 ;  /* 0x0000000807047825 */ /* 0x000fe400078e0204 */
[----:B------:R-:W2:Y:S02]  /*0670*/  LDG.E.64 R12, desc[UR10][R12.64] ;  /* 0x0000000a0c0c7981 */ /* 0x000ea4000c1e1b00 */
[----:B------:R-:W-:Y:S01]  /*0680*/  IMAD.X R7, RZ, RZ, RZ, P0 ;  /* 0x000000ffff077224 */ /* 0x000fe200000e06ff */
[C---:B-1----:R-:W-:Y:S01]  /*0690*/  LEA R24, P0, R6.reuse, UR12, 0x3 ;  /* 0x0000000c06187c11 */ /* 0x042fe2000f8018ff */
[----:B------:R-:W2:Y:S03]  /*06a0*/  LDG.E.64 R14, desc[UR10][R4.64] ;  /* 0x0000000a040e7981 */ /* 0x000ea6000c1e1b00 */
[----:B------:R-:W-:Y:S01]  /*06b0*/  LEA.HI.X R25, R6, UR13, R7, 0x3, P0 ;  /* 0x0000000d06197c11 */ /* 0x000fe200080f1c07 */
[----:B------:R-:W3:Y:S04]  /*06c0*/  LDG.E.64 R8, desc[UR10][R4.64+0x8] ;  /* 0x0000080a04087981 */ /* 0x000ee8000c1e1b00 */
[----:B------:R-:W3:Y:S04]  /*06d0*/  LDG.E.64 R10, desc[UR10][R24.64+0x8] ;  /* 0x0000080a180a7981 */ /* 0x000ee8000c1e1b00 */
[----:B------:R-:W4:Y:S04]  /*06e0*/  LDG.E.64 R22, desc[UR10][R4.64+0x10] ;  /* 0x0000100a04167981 */ /* 0x000f28000c1e1b00 */
[----:B------:R-:W4:Y:S04]  /*06f0*/  LDG.E.64 R6, desc[UR10][R24.64+0x10] ;  /* 0x0000100a18067981 */ /* 0x000f28000c1e1b00 */
[----:B------:R-:W5:Y:S04]  /*0700*/  LDG.E.64 R20, desc[UR10][R4.64+0x18] ;  /* 0x0000180a04147981 */ /* 0x000f68000c1e1b00 */
        /* <DEDUP_REMOVED lines=10> */
[----:B------:R-:W4:Y:S04]  /*07b0*/  LDG.E.64 R6, desc[UR10][R24.64+0x30] ;  /* 0x0000300a18067981 */ /* 0x000f28000c1e1b00 */
[----:B------:R-:W4:Y:S01]  /*07c0*/  LDG.E.64 R4, desc[UR10][R4.64+0x38] ;  /* 0x0000380a04047981 */ /* 0x000f22000c1e1b00 */
[----:B-----5:R-:W-:Y:S01]  /*07d0*/  DFMA R18, R18, R20, R22 ;  /* 0x000000141212722b */ /* 0x020fe20000000016 */
[----:B------:R-:W-:-:S07]  /*07e0*/  UIADD3 UR4, UPT, UPT, UR4, 0x8, URZ ;  /* 0x0000000804047890 */ /* 0x000fce000fffe0ff */
[----:B--2---:R-:W-:-:S08]  /*07f0*/  DFMA R14, R14, R16, R18 ;  /* 0x000000100e0e722b */ /* 0x004fd00000000012 */
[----:B---3--:R-:W-:-:S08]  /*0800*/  DFMA R10, R10, R12, R14 ;  /* 0x0000000c0a0a722b */ /* 0x008fd0000000000e */
[----:B----4-:R-:W-:-:S08]  /*0810*/  DFMA R6, R6, R8, R10 ;  /* 0x000000080606722b */ /* 0x010fd0000000000a */
[----:B------:R-:W-:-:S11]  /*0820*/  DFMA R26, R26, R4, R6 ;  /* 0x000000041a1a722b */ /* 0x000fd60000000006 */
.L_x_109:
        /* <DEDUP_REMOVED lines=9> */
[----:B------:R-:W-:-:S05]  /*08c0*/  IADD3 R8, P0, PT, R28, UR4, RZ ;  /* 0x000000041c087c10 */ /* 0x000fca000ff1e0ff */
[----:B------:R-:W-:Y:S01]  /*08d0*/  IMAD.X R9, RZ, RZ, RZ, P0 ;  /* 0x000000ffff097224 */ /* 0x000fe200000e06ff */
[----:B-1----:R-:W-:Y:S01]  /*08e0*/  LEA R16, P0, R8, UR8, 0x3 ;  /* 0x0000000808107c11 */ /* 0x002fe2000f8018ff */
[----:B0-----:R-:W-:-:S04]  /*08f0*/  IMAD.WIDE.U32 R4, R5, 0x8, R22 ;  /* 0x0000000805047825 */ /* 0x001fc800078e0016 */
[----:B------:R-:W-:Y:S02]  /*0900*/  IMAD.WIDE R22, R7, 0x8, R22 ;  /* 0x0000000807167825 */ /* 0x000fe400078e0216 */
[----:B------:R-:W2:Y:S01]  /*0910*/  LDG.E.64 R4, desc[UR10][R4.64] ;  /* 0x0000000a04047981 */ /* 0x000ea2000c1e1b00 */
[----:B------:R-:W-:-:S03]  /*0920*/  LEA.HI.X R17, R8, UR9, R9, 0x3, P0 ;  /* 0x0000000908117c11 */ /* 0x000fc600080f1c09 */
[----:B------:R-:W2:Y:S04]  /*0930*/  LDG.E.64 R6, desc[UR10][R22.64] ;  /* 0x0000000a16067981 */ /* 0x000ea8000c1e1b00 */
[----:B------:R-:W3:Y:S04]  /*0940*/  LDG.E.64 R8, desc[UR10][R22.64+0x8] ;  /* 0x0000080a16087981 */ /* 0x000ee8000c1e1b00 */
[----:B------:R-:W3:Y:S04]  /*0950*/  LDG.E.64 R10, desc[UR10][R16.64+0x8] ;  /* 0x0000080a100a7981 */ /* 0x000ee8000c1e1b00 */
[----:B------:R-:W4:Y:S04]  /*0960*/  LDG.E.64 R12, desc[UR10][R22.64+0x10] ;  /* 0x0000100a160c7981 */ /* 0x000f28000c1e1b00 */
[----:B------:R-:W4:Y:S04]  /*0970*/  LDG.E.64 R14, desc[UR10][R16.64+0x10] ;  /* 0x0000100a100e7981 */ /* 0x000f28000c1e1b00 */
[----:B------:R-:W5:Y:S04]  /*0980*/  LDG.E.64 R18, desc[UR10][R22.64+0x18] ;  /* 0x0000180a16127981 */ /* 0x000f68000c1e1b00 */
[----:B------:R-:W5:Y:S01]  /*0990*/  LDG.E.64 R20, desc[UR10][R16.64+0x18] ;  /* 0x0000180a10147981 */ /* 0x000f62000c1e1b00 */
[----:B------:R-:W-:Y:S01]  /*09a0*/  UIADD3 UR4, UPT, UPT, UR4, 0x4, URZ ;  /* 0x0000000404047890 */ /* 0x000fe2000fffe0ff */
[----:B--2---:R-:W-:-:S08]  /*09b0*/  DFMA R6, R4, R6, R26 ;  /* 0x000000060406722b */ /* 0x004fd0000000001a */
[----:B---3--:R-:W-:-:S08]  /*09c0*/  DFMA R6, R10, R8, R6 ;  /* 0x000000080a06722b */ /* 0x008fd00000000006 */
[----:B----4-:R-:W-:-:S08]  /*09d0*/  DFMA R6, R14, R12, R6 ;  /* 0x0000000c0e06722b */ /* 0x010fd00000000006 */
[----:B-----5:R-:W-:-:S11]  /*09e0*/  DFMA R26, R20, R18, R6 ;  /* 0x00000012141a722b */ /* 0x020fd60000000006 */
.L_x_110:
[----:B------:R-:W-:Y:S05]  /*09f0*/  BRA.U !UP1, `(.L_x_106) ;  /* 0x00000001094c7547 */ /* 0x000fea000b800000 */
[----:B------:R-:W0:Y:S01]  /*0a00*/  LDC.64 R4, c[0x0][0x380] ;  /* 0x0000e000ff047b82 */ /* 0x000e220000000a00 */
[----:B------:R-:W-:Y:S01]  /*0a10*/  VIADD R7, R28, UR4 ;  /* 0x000000041c077c36 */ /* 0x000fe20008000000 */
[----:B------:R-:W-:Y:S01]  /*0a20*/  UIADD3 UR5, UPT, UPT, -UR5, URZ, URZ ;  /* 0x000000ff05057290 */ /* 0x000fe2000fffe1ff */
[----:B------:R-:W-:Y:S02]  /*0a30*/  VIADD R11, R2, UR4 ;  /* 0x00000004020b7c36 */ /* 0x000fe40008000000 */
[----:B0-----:R-:W-:-:S04]  /*0a40*/  IMAD.WIDE.U32 R6, R7, 0x8, R4 ;  /* 0x0000000807067825 */ /* 0x001fc800078e0004 */
[----:B------:R-:W-:Y:S02]  /*0a50*/  IMAD.MOV.U32 R10, RZ, RZ, R6 ;  /* 0x000000ffff0a7224 */ /* 0x000fe400078e0006 */
[----:B------:R-:W-:-:S07]  /*0a60*/  IMAD.MOV.U32 R13, RZ, RZ, R7 ;  /* 0x000000ffff0d7224 */ /* 0x000fce00078e0007 */
.L_x_111:
[----:B------:R-:W-:Y:S01]  /*0a70*/  IMAD.WIDE R6, R11, 0x8, R4 ;  /* 0x000000080b067825 */ /* 0x000fe200078e0204 */
[----:B------:R-:W-:-:S03]  /*0a80*/  MOV R9, R13 ;  /* 0x0000000d00097202 */ /* 0x000fc60000000f00 */
[----:B------:R-:W-:Y:S02]  /*0a90*/  IMAD.MOV.U32 R8, RZ, RZ, R10 ;  /* 0x000000ffff087224 */ /* 0x000fe400078e000a */
[----:B------:R-:W2:Y:S04]  /*0aa0*/  LDG.E.64 R6, desc[UR10][R6.64] ;  /* 0x0000000a06067981 */ /* 0x000ea8000c1e1b00 */
[----:B------:R-:W2:Y:S01]  /*0ab0*/  LDG.E.64 R8, desc[UR10][R8.64] ;  /* 0x0000000a08087981 */ /* 0x000ea2000c1e1b00 */
[----:B------:R-:W-:Y:S01]  /*0ac0*/  UIADD3 UR5, UPT, UPT, UR5, 0x1, URZ ;  /* 0x0000000105057890 */ /* 0x000fe2000fffe0ff */
[----:B------:R-:W-:Y:S01]  /*0ad0*/  IADD3 R10, P0, PT, R10, 0x8, RZ ;  /* 0x000000080a0a7810 */ /* 0x000fe20007f1e0ff */
[----:B------:R-:W-:Y:S02]  /*0ae0*/  VIADD R11, R11, 0x1 ;  /* 0x000000010b0b7836 */ /* 0x000fe40000000000 */
[----:B------:R-:W-:-:S02]  /*0af0*/  UISETP.NE.AND UP0, UPT, UR5, URZ, UPT ;  /* 0x000000ff0500728c */ /* 0x000fc4000bf05270 */
[----:B------:R-:W-:Y:S01]  /*0b00*/  IMAD.X R13, RZ, RZ, R13, P0 ;  /* 0x000000ffff0d7224 */ /* 0x000fe200000e060d */
[----:B--2---:R-:W-:-:S06]  /*0b10*/  DFMA R26, R8, R6, R26 ;  /* 0x00000006081a722b */ /* 0x004fcc000000001a */
[----:B------:R-:W-:Y:S05]  /*0b20*/  BRA.U UP0, `(.L_x_111) ;  /* 0xfffffffd00d07547 */ /* 0x000fea000b83ffff */
.L_x_106:
[----:B------:R-:W-:Y:S01]  /*0b30*/  UIADD3 UR4, UPT, UPT, UR6, -0x1, URZ ;  /* 0xffffffff06047890 */ /* 0x000fe2000fffe0ff */
[----:B------:R-:W-:Y:S01]  /*0b40*/  IMAD.MOV.U32 R4, RZ, RZ, 0x1 ;  /* 0x00000001ff047424 */ /* 0x000fe200078e00ff */
[----:B------:R-:W-:Y:S01]  /*0b50*/  FSETP.GEU.AND P1, PT, |R27|, 6.5827683646048100446e-37, PT ;  /* 0x036000001b00780b */ /* 0x000fe20003f2e200 */
[----:B------:R-:W-:Y:S06]  /*0b60*/  BSSY.RECONVERGENT B0, `(.L_x_112) ;  /* 0x0000014000007945 */ /* 0x000fec0003800200 */
[----:B------:R-:W0:Y:S08]  /*0b70*/  I2F.F64.U32 R8, UR4 ;  /* 0x0000000400087d12 */ /* 0x000e300008201800 */
[----:B0-----:R-:W0:Y:S02]  /*0b80*/  MUFU.RCP64H R5, R9 ;  /* 0x0000000900057308 */ /* 0x001e240000001800 */
[----:B0-----:R-:W-:-:S08]  /*0b90*/  DFMA R6, -R8, R4, 1 ;  /* 0x3ff000000806742b */ /* 0x001fd00000000104 */
[----:B------:R-:W-:-:S08]  /*0ba0*/  DFMA R6, R6, R6, R6 ;  /* 0x000000060606722b */ /* 0x000fd00000000006 */
[----:B------:R-:W-:-:S08]  /*0bb0*/  DFMA R6, R4, R6, R4 ;  /* 0x000000060406722b */ /* 0x000fd00000000004 */
[----:B------:R-:W-:-:S08]  /*0bc0*/  DFMA R4, -R8, R6, 1 ;  /* 0x3ff000000804742b */ /* 0x000fd00000000106 */
[----:B------:R-:W-:-:S08]  /*0bd0*/  DFMA R4, R6, R4, R6 ;  /* 0x000000040604722b */ /* 0x000fd00000000006 */
[----:B------:R-:W-:-:S08]  /*0be0*/  DMUL R6, R4, R26 ;  /* 0x0000001a04067228 */ /* 0x000fd00000000000 */
[----:B------:R-:W-:-:S08]  /*0bf0*/  DFMA R10, -R8, R6, R26 ;  /* 0x00000006080a722b */ /* 0x000fd0000000011a */
[----:B------:R-:W-:-:S10]  /*0c00*/  DFMA R4, R4, R10, R6 ;  /* 0x0000000a0404722b */ /* 0x000fd40000000006 */
[----:B------:R-:W-:-:S05]  /*0c10*/  FFMA R2, RZ, R9, R5 ;  /* 0x00000009ff027223 */ /* 0x000fca0000000005 */
[----:B------:R-:W-:-:S13]  /*0c20*/  FSETP.GT.AND P0, PT, |R2|, 1.469367938527859385e-39, PT ;  /* 0x001000000200780b */ /* 0x000fda0003f04200 */
[----:B------:R-:W-:Y:S05]  /*0c30*/  @P0 BRA P1, `(.L_x_113) ;  /* 0x0000000000180947 */ /* 0x000fea0000800000 */
[----:B------:R-:W-:Y:S01]  /*0c40*/  IMAD.MOV.U32 R6, RZ, RZ, R26 ;  /* 0x000000ffff067224 */ /* 0x000fe200078e001a */
[----:B------:R-:W-:Y:S01]  /*0c50*/  MOV R2, 0xc80 ;  /* 0x00000c8000027802 */ /* 0x000fe20000000f00 */
[----:B------:R-:W-:-:S07]  /*0c60*/  IMAD.MOV.U32 R7, RZ, RZ, R27 ;  /* 0x000000ffff077224 */ /* 0x000fce00078e001b */
[----:B------:R-:W-:Y:S05]  /*0c70*/  CALL.REL.NOINC `($__internal_3_$__cuda_sm20_div_rn_f64_full) ;  /* 0x0000000000247944 */ /* 0x000fea0003c00000 */
[----:B------:R-:W-:Y:S01]  /*0c80*/  IMAD.MOV.U32 R4, RZ, RZ, R12 ;  /* 0x000000ffff047224 */ /* 0x000fe200078e000c */
[----:B------:R-:W-:-:S07]  /*0c90*/  MOV R5, R13 ;  /* 0x0000000d00057202 */ /* 0x000fce0000000f00 */
.L_x_113:
[----:B------:R-:W-:Y:S05]  /*0ca0*/  BSYNC.RECONVERGENT B0 ;  /* 0x0000000000007941 */ /* 0x000fea0003800200 */
.L_x_112:
[----:B------:R-:W0:Y:S01]  /*0cb0*/  LDC.64 R6, c[0x0][0x388] ;  /* 0x0000e200ff067b82 */ /* 0x000e220000000a00 */
[----:B------:R-:W1:Y:S02]  /*0cc0*/  LDCU UR4, c[0x0][0x390] ;  /* 0x00007200ff0477ac */ /* 0x000e640008000800 */
[----:B-1----:R-:W-:-:S04]  /*0cd0*/  IMAD R3, R0, UR4, R3 ;  /* 0x0000000400037c24 */ /* 0x002fc8000f8e0203 */
[----:B0-----:R-:W-:-:S05]  /*0ce0*/  IMAD.WIDE R2, R3, 0x8, R6 ;  /* 0x0000000803027825 */ /* 0x001fca00078e0206 */
[----:B------:R-:W-:Y:S01]  /*0cf0*/  STG.E.64 desc[UR10][R2.64], R4 ;  /* 0x0000000402007986 */ /* 0x000fe2000c101b0a */
[----:B------:R-:W-:Y:S05]  /*0d00*/  EXIT ;  /* 0x000000000000794d */ /* 0x000fea0003800000 */
        .weak           $__internal_3_$__cuda_sm20_div_rn_f64_full
        .type           $__internal_3_$__cuda_sm20_div_rn_f64_full,@function
        .size           $__internal_3_$__cuda_sm20_div_rn_f64_full,(.L_x_138 - $__internal_3_$__cuda_sm20_div_rn_f64_full)
$__internal_3_$__cuda_sm20_div_rn_f64_full:
[C---:B------:R-:W-:Y:S01]  /*0d10*/  FSETP.GEU.AND P0, PT, |R9|.reuse, 1.469367938527859385e-39, PT ;  /* 0x001000000900780b */ /* 0x040fe20003f0e200 */
[--C-:B------:R-:W-:Y:S01]  /*0d20*/  IMAD.MOV.U32 R10, RZ, RZ, R8.reuse ;  /* 0x000000ffff0a7224 */ /* 0x100fe200078e0008 */
[----:B------:R-:W-:Y:S01]  /*0d30*/  LOP3.LUT R4, R9, 0x800fffff, RZ, 0xc0, !PT ;  /* 0x800fffff09047812 */ /* 0x000fe200078ec0ff */
[----:B------:R-:W-:Y:S01]  /*0d40*/  IMAD.MOV.U32 R11, RZ, RZ, R9 ;  /* 0x000000ffff0b7224 */ /* 0x000fe200078e0009 */
[C---:B------:R-:W-:Y:S01]  /*0d50*/  FSETP.GEU.AND P2, PT, |R7|.reuse, 1.469367938527859385e-39, PT ;  /* 0x001000000700780b */ /* 0x040fe20003f4e200 */
[----:B------:R-:W-:Y:S01]  /*0d60*/  IMAD.MOV.U32 R16, RZ, RZ, 0x1 ;  /* 0x00000001ff107424 */ /* 0x000fe200078e00ff */
[----:B------:R-:W-:Y:S01]  /*0d70*/  LOP3.LUT R5, R4, 0x3ff00000, RZ, 0xfc, !PT ;  /* 0x3ff0000004057812 */ /* 0x000fe200078efcff */
[----:B------:R-:W-:Y:S01]  /*0d80*/  IMAD.MOV.U32 R4, RZ, RZ, R8 ;  /* 0x000000ffff047224 */ /* 0x000fe200078e0008 */
[----:B------:R-:W-:Y:S01]  /*0d90*/  LOP3.LUT R12, R7, 0x7ff00000, RZ, 0xc0, !PT ;  /* 0x7ff00000070c7812 */ /* 0x000fe200078ec0ff */
[----:B------:R-:W-:Y:S01]  /*0da0*/  IMAD.MOV.U32 R8, RZ, RZ, R6 ;  /* 0x000000ffff087224 */ /* 0x000fe200078e0006 */
[----:B------:R-:W-:Y:S03]  /*0db0*/  BSSY.RECONVERGENT B1, `(.L_x_114) ;  /* 0x0000050000017945 */ /* 0x000fe60003800200 */
[----:B------:R-:W-:-:S04]  /*0dc0*/  @!P0 DMUL R4, R10, 8.98846567431157953865e+307 ;  /* 0x7fe000000a048828 */ /* 0x000fc80000000000 */
[----:B------:R-:W-:Y:S02]  /*0dd0*/  @!P2 LOP3.LUT R13, R11, 0x7ff00000, RZ, 0xc0, !PT ;  /* 0x7ff000000b0da812 */ /* 0x000fe400078ec0ff */
[----:B------:R-:W0:Y:S02]  /*0de0*/  MUFU.RCP64H R17, R5 ;  /* 0x0000000500117308 */ /* 0x000e240000001800 */
[----:B------:R-:W-:Y:S01]  /*0df0*/  @!P2 ISETP.GE.U32.AND P3, PT, R12, R13, PT ;  /* 0x0000000d0c00a20c */ /* 0x000fe20003f66070 */
[----:B------:R-:W-:Y:S01]  /*0e00*/  IMAD.MOV.U32 R13, RZ, RZ, 0x1ca00000 ;  /* 0x1ca00000ff0d7424 */ /* 0x000fe200078e00ff */
[----:B0-----:R-:W-:-:S08]  /*0e10*/  DFMA R14, R16, -R4, 1 ;  /* 0x3ff00000100e742b */ /* 0x001fd00000000804 */
[----:B------:R-:W-:Y:S01]  /*0e20*/  DFMA R18, R14, R14, R14 ;  /* 0x0000000e0e12722b */ /* 0x000fe2000000000e */
[----:B------:R-:W-:-:S04]  /*0e30*/  LOP3.LUT R15, R9, 0x7ff00000, RZ, 0xc0, !PT ;  /* 0x7ff00000090f7812 */ /* 0x000fc800078ec0ff */
[----:B------:R-:W-:-:S03]  /*0e40*/  ISETP.GE.U32.AND P1, PT, R12, R15, PT ;  /* 0x0000000f0c00720c */ /* 0x000fc60003f26070 */
[----:B------:R-:W-:Y:S01]  /*0e50*/  DFMA R16, R16, R18, R16 ;  /* 0x000000121010722b */ /* 0x000fe20000000010 */
[C---:B------:R-:W-:Y:S02]  /*0e60*/  @!P2 SEL R19, R13.reuse, 0x63400000, !P3 ;  /* 0x634000000d13a807 */ /* 0x040fe40005800000 */
[----:B------:R-:W-:Y:S02]  /*0e70*/  SEL R9, R13, 0x63400000, !P1 ;  /* 0x634000000d097807 */ /* 0x000fe40004800000 */
[--C-:B------:R-:W-:Y:S02]  /*0e80*/  @!P2 LOP3.LUT R19, R19, 0x80000000, R7.reuse, 0xf8, !PT ;  /* 0x800000001313a812 */ /* 0x100fe400078ef807 */
[----:B------:R-:W-:Y:S01]  /*0e90*/  LOP3.LUT R9, R9, 0x800fffff, R7, 0xf8, !PT ;  /* 0x800fffff09097812 */ /* 0x000fe200078ef807 */
[----:B------:R-:W-:Y:S01]  /*0ea0*/  DFMA R20, R16, -R4, 1 ;  /* 0x3ff000001014742b */ /* 0x000fe20000000804 */
[----:B------:R-:W-:Y:S02]  /*0eb0*/  @!P2 LOP3.LUT R19, R19, 0x100000, RZ, 0xfc, !PT ;  /* 0x001000001313a812 */ /* 0x000fe400078efcff */
[----:B------:R-:W-:-:S05]  /*0ec0*/  @!P2 MOV R18, RZ ;  /* 0x000000ff0012a202 */ /* 0x000fca0000000f00 */
[----:B------:R-:W-:Y:S02]  /*0ed0*/  DFMA R16, R16, R20, R16 ;  /* 0x000000141010722b */ /* 0x000fe40000000010 */
[----:B------:R-:W-:Y:S01]  /*0ee0*/  @!P2 DFMA R8, R8, 2, -R18 ;  /* 0x400000000808a82b */ /* 0x000fe20000000812 */
[----:B------:R-:W-:Y:S02]  /*0ef0*/  IMAD.MOV.U32 R21, RZ, RZ, R12 ;  /* 0x000000ffff157224 */ /* 0x000fe400078e000c */
[----:B------:R-:W-:Y:S01]  /*0f00*/  IMAD.MOV.U32 R20, RZ, RZ, R15 ;  /* 0x000000ffff147224 */ /* 0x000fe200078e000f */
[----:B------:R-:W-:-:S04]  /*0f10*/  @!P0 LOP3.LUT R20, R5, 0x7ff00000, RZ, 0xc0, !PT ;  /* 0x7ff0000005148812 */ /* 0x000fc800078ec0ff */
[----:B------:R-:W-:Y:S01]  /*0f20*/  DMUL R18, R16, R8 ;  /* 0x0000000810127228 */ /* 0x000fe20000000000 */
[----:B------:R-:W-:Y:S01]  /*0f30*/  VIADD R23, R20, 0xffffffff ;  /* 0xffffffff14177836 */ /* 0x000fe20000000000 */
[----:B------:R-:W-:-:S05]  /*0f40*/  @!P2 LOP3.LUT R21, R9, 0x7ff00000, RZ, 0xc0, !PT ;  /* 0x7ff000000915a812 */ /* 0x000fca00078ec0ff */
[----:B------:R-:W-:Y:S01]  /*0f50*/  VIADD R22, R21, 0xffffffff ;  /* 0xffffffff15167836 */ /* 0x000fe20000000000 */
[----:B------:R-:W-:-:S04]  /*0f60*/  DFMA R14, R18, -R4, R8 ;  /* 0x80000004120e722b */ /* 0x000fc80000000008 */
[----:B------:R-:W-:-:S04]  /*0f70*/  ISETP.GT.U32.AND P0, PT, R22, 0x7feffffe, PT ;  /* 0x7feffffe1600780c */ /* 0x000fc80003f04070 */
[----:B------:R-:W-:Y:S01]  /*0f80*/  ISETP.GT.U32.OR P0, PT, R23, 0x7feffffe, P0 ;  /* 0x7feffffe1700780c */ /* 0x000fe20000704470 */
[----:B------:R-:W-:-:S12]  /*0f90*/  DFMA R14, R16, R14, R18 ;  /* 0x0000000e100e722b */ /* 0x000fd80000000012 */
[----:B------:R-:W-:Y:S05]  /*0fa0*/  @P0 BRA `(.L_x_115) ;  /* 0x00000000006c0947 */ /* 0x000fea0003800000 */
[----:B------:R-:W-:-:S04]  /*0fb0*/  LOP3.LUT R7, R11, 0x7ff00000, RZ, 0xc0, !PT ;  /* 0x7ff000000b077812 */ /* 0x000fc800078ec0ff */
[CC--:B------:R-:W-:Y:S02]  /*0fc0*/  VIADDMNMX R6, R12.reuse, -R7.reuse, 0xb9600000, !PT ;  /* 0xb96000000c067446 */ /* 0x0c0fe40007800907 */
[----:B------:R-:W-:Y:S02]  /*0fd0*/  ISETP.GE.U32.AND P0, PT, R12, R7, PT ;  /* 0x000000070c00720c */ /* 0x000fe40003f06070 */
[----:B------:R-:W-:Y:S02]  /*0fe0*/  VIMNMX R6, PT, PT, R6, 0x46a00000, PT ;  /* 0x46a0000006067848 */ /* 0x000fe40003fe0100 */
[----:B------:R-:W-:-:S05]  /*0ff0*/  SEL R13, R13, 0x63400000, !P0 ;  /* 0x634000000d0d7807 */ /* 0x000fca0004000000 */
[----:B------:R-:W-:Y:S01]  /*1000*/  IMAD.IADD R16, R6, 0x1, -R13 ;  /* 0x0000000106107824 */ /* 0x000fe200078e0a0d */
[----:B------:R-:W-:-:S03]  /*1010*/  MOV R6, RZ ;  /* 0x000000ff00067202 */ /* 0x000fc60000000f00 */
[----:B------:R-:W-:-:S06]  /*1020*/  VIADD R7, R16, 0x7fe00000 ;  /* 0x7fe0000010077836 */ /* 0x000fcc0000000000 */
[----:B------:R-:W-:-:S10]  /*1030*/  DMUL R12, R14, R6 ;  /* 0x000000060e0c7228 */ /* 0x000fd40000000000 */
[----:B------:R-:W-:-:S13]  /*1040*/  FSETP.GTU.AND P0, PT, |R13|, 1.469367938527859385e-39, PT ;  /* 0x001000000d00780b */ /* 0x000fda0003f0c200 */
[----:B------:R-:W-:Y:S05]  /*1050*/  @P0 BRA `(.L_x_116) ;  /* 0x0000000000940947 */ /* 0x000fea0003800000 */
[----:B------:R-:W-:Y:S01]  /*1060*/  DFMA R4, R14, -R4, R8 ;  /* 0x800000040e04722b */ /* 0x000fe20000000008 */
[----:B------:R-:W-:-:S09]  /*1070*/  IMAD.MOV.U32 R6, RZ, RZ, RZ ;  /* 0x000000ffff067224 */ /* 0x000fd200078e00ff */
        /* <DEDUP_REMOVED lines=14> */
.L_x_115:
[----:B------:R-:W-:-:S14]  /*1160*/  DSETP.NAN.AND P0, PT, R6, R6, PT ;  /* 0x000000060600722a */ /* 0x000fdc0003f08000 */
[----:B------:R-:W-:Y:S05]  /*1170*/  @P0 BRA `(.L_x_117) ;  /* 0x0000000000440947 */ /* 0x000fea0003800000 */
[----:B------:R-:W-:-:S14]  /*1180*/  DSETP.NAN.AND P0, PT, R10, R10, PT ;  /* 0x0000000a0a00722a */ /* 0x000fdc0003f08000 */
[----:B------:R-:W-:Y:S05]  /*1190*/  @P0 BRA `(.L_x_118) ;  /* 0x0000000000300947 */ /* 0x000fea0003800000 */
[----:B------:R-:W-:Y:S01]  /*11a0*/  ISETP.NE.AND P0, PT, R21, R20, PT ;  /* 0x000000141500720c */ /* 0x000fe20003f05270 */
[----:B------:R-:W-:Y:S02]  /*11b0*/  IMAD.MOV.U32 R12, RZ, RZ, 0x0 ;  /* 0x00000000ff0c7424 */ /* 0x000fe400078e00ff */
[----:B------:R-:W-:-:S10]  /*11c0*/  IMAD.MOV.U32 R13, RZ, RZ, -0x80000 ;  /* 0xfff80000ff0d7424 */ /* 0x000fd400078e00ff */
[----:B------:R-:W-:Y:S05]  /*11d0*/  @!P0 BRA `(.L_x_116) ;  /* 0x0000000000348947 */ /* 0x000fea0003800000 */
[----:B------:R-:W-:Y:S02]  /*11e0*/  ISETP.NE.AND P0, PT, R21, 0x7ff00000, PT ;  /* 0x7ff000001500780c */ /* 0x000fe40003f05270 */
[----:B------:R-:W-:Y:S02]  /*11f0*/  LOP3.LUT R13, R7, 0x80000000, R11, 0x48, !PT ;  /* 0x80000000070d7812 */ /* 0x000fe400078e480b */
[----:B------:R-:W-:-:S13]  /*1200*/  ISETP.EQ.OR P0, PT, R20, RZ, !P0 ;  /* 0x000000ff1400720c */ /* 0x000fda0004702670 */
[----:B------:R-:W-:Y:S01]  /*1210*/  @P0 LOP3.LUT R4, R13, 0x7ff00000, RZ, 0xfc, !PT ;  /* 0x7ff000000d040812 */ /* 0x000fe200078efcff */
[----:B------:R-:W-:Y:S01]  /*1220*/  @!P0 IMAD.MOV.U32 R12, RZ, RZ, RZ ;  /* 0x000000ffff0c8224 */ /* 0x000fe200078e00ff */
[----:B------:R-:W-:-:S03]  /*1230*/  @P0 MOV R12, RZ ;  /* 0x000000ff000c0202 */ /* 0x000fc60000000f00 */
[----:B------:R-:W-:Y:S01]  /*1240*/  @P0 IMAD.MOV.U32 R13, RZ, RZ, R4 ;  /* 0x000000ffff0d0224 */ /* 0x000fe200078e0004 */
[----:B------:R-:W-:Y:S06]  /*1250*/  BRA `(.L_x_116) ;  /* 0x0000000000147947 */ /* 0x000fec0003800000 */
.L_x_118:
[----:B------:R-:W-:Y:S01]  /*1260*/  LOP3.LUT R13, R11, 0x80000, RZ, 0xfc, !PT ;  /* 0x000800000b0d7812 */ /* 0x000fe200078efcff */
[----:B------:R-:W-:Y:S01]  /*1270*/  IMAD.MOV.U32 R12, RZ, RZ, R10 ;  /* 0x000000ffff0c7224 */ /* 0x000fe200078e000a */
[----:B------:R-:W-:Y:S06]  /*1280*/  BRA `(.L_x_116) ;  /* 0x0000000000087947 */ /* 0x000fec0003800000 */
.L_x_117:
[----:B------:R-:W-:Y:S01]  /*1290*/  LOP3.LUT R13, R7, 0x80000, RZ, 0xfc, !PT ;  /* 0x00080000070d7812 */ /* 0x000fe200078efcff */
[----:B------:R-:W-:-:S07]  /*12a0*/  IMAD.MOV.U32 R12, RZ, RZ, R6 ;  /* 0x000000ffff0c7224 */ /* 0x000fce00078e0006 */
.L_x_116:
[----:B------:R-:W-:Y:S05]  /*12b0*/  BSYNC.RECONVERGENT B1 ;  /* 0x0000000000017941 */ /* 0x000fea0003800200 */
.L_x_114:
[----:B------:R-:W-:Y:S02]  /*12c0*/  IMAD.MOV.U32 R4, RZ, RZ, R2 ;  /* 0x000000ffff047224 */ /* 0x000fe400078e0002 */
[----:B------:R-:W-:-:S04]  /*12d0*/  IMAD.MOV.U32 R5, RZ, RZ, 0x0 ;  /* 0x00000000ff057424 */ /* 0x000fc800078e00ff */
[----:B------:R-:W-:Y:S05]  /*12e0*/  RET.REL.NODEC R4 `(_Z27computeSmallCovMatrixKernelPKdPdii) ;  /* 0xffffffec04447950 */ /* 0x000fea0003c3ffff */
.L_x_119:
        /* <DEDUP_REMOVED lines=9> */
.L_x_138:


//--------------------- .text._Z16centerDataKernelPKdS0_Pdii --------------------------
	.section	.text._Z16centerDataKernelPKdS0_Pdii,"ax",@progbits
	.align	128
        .global         _Z16centerDataKernelPKdS0_Pdii
        .type           _Z16centerDataKernelPKdS0_Pdii,@function
        .size           _Z16centerDataKernelPKdS0_Pdii,(.L_x_145 - _Z16centerDataKernelPKdS0_Pdii)
        .other          _Z16centerDataKernelPKdS0_Pdii,@"STO_CUDA_ENTRY STV_DEFAULT"
_Z16centerDataKernelPKdS0_Pdii:
.text._Z16centerDataKernelPKdS0_Pdii:
        /* <DEDUP_REMOVED lines=13> */
[----:B------:R-:W0:Y:S01]  /*00d0*/  LDC.64 R4, c[0x0][0x388] ;  /* 0x0000e200ff047b82 */ /* 0x000e220000000a00 */
[----:B------:R-:W1:Y:S01]  /*00e0*/  LDCU.64 UR4, c[0x0][0x358] ;  /* 0x00006b00ff0477ac */ /* 0x000e620008000a00 */
[----:B------:R-:W-:-:S06]  /*00f0*/  IMAD R11, R0, UR7, R7 ;  /* 0x00000007000b7c24 */ /* 0x000fcc000f8e0207 */
[----:B------:R-:W2:Y:S08]  /*0100*/  LDC.64 R2, c[0x0][0x380] ;  /* 0x0000e000ff027b82 */ /* 0x000eb00000000a00 */
[----:B------:R-:W3:Y:S01]  /*0110*/  LDC.64 R8, c[0x0][0x390] ;  /* 0x0000e400ff087b82 */ /* 0x000ee20000000a00 */
[----:B0-----:R-:W-:-:S06]  /*0120*/  IMAD.WIDE R4, R7, 0x8, R4 ;  /* 0x0000000807047825 */ /* 0x001fcc00078e0204 */
[----:B-1----:R-:W4:Y:S01]  /*0130*/  LDG.E.64 R4, desc[UR4][R4.64] ;  /* 0x0000000404047981 */ /* 0x002f22000c1e1b00 */
[----:B--2---:R-:W-:-:S06]  /*0140*/  IMAD.WIDE R2, R11, 0x8, R2 ;  /* 0x000000080b027825 */ /* 0x004fcc00078e0202 */
[----:B------:R-:W4:Y:S01]  /*0150*/  LDG.E.64 R2, desc[UR4][R2.64] ;  /* 0x0000000402027981 */ /* 0x000f22000c1e1b00 */
[----:B---3--:R-:W-:Y:S01]  /*0160*/  IMAD.WIDE R8, R11, 0x8, R8 ;  /* 0x000000080b087825 */ /* 0x008fe200078e0208 */
[----:B----4-:R-:W-:-:S07]  /*0170*/  DADD R6, R2, -R4 ;  /* 0x0000000002067229 */ /* 0x010fce0000000804 */
[----:B------:R-:W-:Y:S01]  /*0180*/  STG.E.64 desc[UR4][R8.64], R6 ;  /* 0x0000000608007986 */ /* 0x000fe2000c101b04 */
[----:B------:R-:W-:Y:S05]  /*0190*/  EXIT ;  /* 0x000000000000794d */ /* 0x000fea0003800000 */
.L_x_120:
        /* <DEDUP_REMOVED lines=14> */
.L_x_145:


//--------------------- .text._Z17computeMeanKernelPKdPdii --------------------------
	.section	.text._Z17computeMeanKernelPKdPdii,"ax",@progbits
	.align	128
        .global         _Z17computeMeanKernelPKdPdii
        .type           _Z17computeMeanKernelPKdPdii,@function
        .size           _Z17computeMeanKernelPKdPdii,(.L_x_139 - _Z17computeMeanKernelPKdPdii)
        .other          _Z17computeMeanKernelPKdPdii,@"STO_CUDA_ENTRY STV_DEFAULT"
_Z17computeMeanKernelPKdPdii:
.text._Z17computeMeanKernelPKdPdii:
[----:B------:R-:W-:Y:S01]  /*0000*/  LDC R1, c[0x0][0x37c] ;  /* 0x0000df00ff017b82 */ /* 0x000fe20000000800 */
[----:B------:R-:W0:Y:S07]  /*0010*/  S2R R3, SR_TID.X ;  /* 0x0000000000037919 */ /* 0x000e2e0000002100 */
[----:B------:R-:W0:Y:S08]  /*0020*/  S2UR UR4, SR_CTAID.X ;  /* 0x00000000000479c3 */ /* 0x000e300000002500 */
[----:B------:R-:W0:Y:S08]  /*0030*/  LDC R0, c[0x0][0x360] ;  /* 0x0000d800ff007b82 */ /* 0x000e300000000800 */
[----:B------:R-:W1:Y:S01]  /*0040*/  LDC R25, c[0x0][0x394] ;  /* 0x0000e500ff197b82 */ /* 0x000e620000000800 */
[----:B0-----:R-:W-:-:S05]  /*0050*/  IMAD R0, R0, UR4, R3 ;  /* 0x0000000400007c24 */ /* 0x001fca000f8e0203 */
[----:B-1----:R-:W-:-:S13]  /*0060*/  ISETP.GE.AND P0, PT, R0, R25, PT ;  /* 0x000000190000720c */ /* 0x002fda0003f06270 */
[----:B------:R-:W-:Y:S05]  /*0070*/  @P0 EXIT ;  /* 0x000000000000094d */ /* 0x000fea0003800000 */
[----:B------:R-:W0:Y:S01]  /*0080*/  LDCU UR7, c[0x0][0x390] ;  /* 0x00007200ff0777ac */ /* 0x000e220008000800 */
[----:B------:R-:W-:Y:S01]  /*0090*/  CS2R R10, SRZ ;  /* 0x00000000000a7805 */ /* 0x000fe2000001ff00 */
[----:B------:R-:W1:Y:S01]  /*00a0*/  LDCU.64 UR8, c[0x0][0x358] ;  /* 0x00006b00ff0877ac */ /* 0x000e620008000a00 */
[----:B0-----:R-:W-:-:S09]  /*00b0*/  UISETP.GE.AND UP0, UPT, UR7, 0x1, UPT ;  /* 0x000000010700788c */ /* 0x001fd2000bf06270 */
[----:B-1----:R-:W-:Y:S05]  /*00c0*/  BRA.U !UP0, `(.L_x_121) ;  /* 0x0000000508f87547 */ /* 0x002fea000b800000 */
[----:B------:R-:W-:Y:S01]  /*00d0*/  UISETP.GE.U32.AND UP1, UPT, UR7, 0x10, UPT ;  /* 0x000000100700788c */ /* 0x000fe2000bf26070 */
[----:B------:R-:W-:Y:S01]  /*00e0*/  CS2R R10, SRZ ;  /* 0x00000000000a7805 */ /* 0x000fe2000001ff00 */
[----:B------:R-:W-:Y:S01]  /*00f0*/  ULOP3.LUT UR5, UR7, 0xf, URZ, 0xc0, !UPT ;  /* 0x0000000f07057892 */ /* 0x000fe2000f8ec0ff */
[----:B------:R-:W-:-:S03]  /*0100*/  UMOV UR4, URZ ;  /* 0x000000ff00047c82 */ /* 0x000fc60008000000 */
[----:B------:R-:W-:-:S03]  /*0110*/  UISETP.NE.AND UP0, UPT, UR5, URZ, UPT ;  /* 0x000000ff0500728c */ /* 0x000fc6000bf05270 */
[----:B------:R-:W-:Y:S08]  /*0120*/  BRA.U !UP1, `(.L_x_122) ;  /* 0x0000000109e47547 */ /* 0x000ff0000b800000 */
[----:B------:R-:W-:Y:S01]  /*0130*/  ULOP3.LUT UR4, UR7, 0x7ffffff0, URZ, 0xc0, !UPT ;  /* 0x7ffffff007047892 */ /* 0x000fe2000f8ec0ff */
[----:B------:R-:W-:Y:S01]  /*0140*/  IMAD.MOV.U32 R24, RZ, RZ, R0 ;  /* 0x000000ffff187224 */ /* 0x000fe200078e0000 */
[----:B------:R-:W-:Y:S02]  /*0150*/  CS2R R10, SRZ ;  /* 0x00000000000a7805 */ /* 0x000fe4000001ff00 */
[----:B------:R-:W-:-:S12]  /*0160*/  UIADD3 UR6, UPT, UPT, -UR4, URZ, URZ ;  /* 0x000000ff04067290 */ /* 0x000fd8000fffe1ff */
.L_x_123:
[----:B------:R-:W0:Y:S02]  /*0170*/  LDC.64 R2, c[0x0][0x380] ;  /* 0x0000e000ff027b82 */ /* 0x000e240000000a00 */
[----:B0-----:R-:W-:-:S05]  /*0180*/  IMAD.WIDE R2, R24, 0x8, R2 ;  /* 0x0000000818027825 */ /* 0x001fca00078e0202 */
[----:B------:R-:W2:Y:S01]  /*0190*/  LDG.E.64 R12, desc[UR8][R2.64] ;  /* 0x00000008020c7981 */ /* 0x000ea2000c1e1b00 */
[----:B------:R-:W-:-:S05]  /*01a0*/  IMAD.WIDE R14, R25, 0x8, R2 ;  /* 0x00000008190e7825 */ /* 0x000fca00078e0202 */
[----:B------:R-:W3:Y:S01]  /*01b0*/  LDG.E.64 R8, desc[UR8][R14.64] ;  /* 0x000000080e087981 */ /* 0x000ee2000c1e1b00 */
[----:B------:R-:W-:-:S05]  /*01c0*/  IMAD.WIDE R22, R25, 0x8, R14 ;  /* 0x0000000819167825 */ /* 0x000fca00078e020e */
[----:B------:R-:W4:Y:S01]  /*01d0*/  LDG.E.64 R18, desc[UR8][R22.64] ;  /* 0x0000000816127981 */ /* 0x000f22000c1e1b00 */
[----:B------:R-:W-:-:S05]  /*01e0*/  IMAD.WIDE R26, R25, 0x8, R22 ;  /* 0x00000008191a7825 */ /* 0x000fca00078e0216 */
[----:B------:R0:W5:Y:S02]  /*01f0*/  LDG.E.64 R20, desc[UR8][R26.64] ;  /* 0x000000081a147981 */ /* 0x000164000c1e1b00 */
[----:B0-----:R-:W-:-:S05]  /*0200*/  IMAD.WIDE R26, R25, 0x8, R26 ;  /* 0x00000008191a7825 */ /* 0x001fca00078e021a */
[----:B------:R-:W5:Y:S01]  /*0210*/  LDG.E.64 R6, desc[UR8][R26.64] ;  /* 0x000000081a067981 */ /* 0x000f62000c1e1b00 */
[----:B------:R-:W-:-:S05]  /*0220*/  IMAD.WIDE R16, R25, 0x8, R26 ;  /* 0x0000000819107825 */ /* 0x000fca00078e021a */
[----:B------:R-:W5:Y:S01]  /*0230*/  LDG.E.64 R4, desc[UR8][R16.64] ;  /* 0x0000000810047981 */ /* 0x000f62000c1e1b00 */
[----:B------:R-:W-:-:S05]  /*0240*/  IMAD.WIDE R22, R25, 0x8, R16 ;  /* 0x0000000819167825 */ /* 0x000fca00078e0210 */
[----:B------:R-:W5:Y:S01]  /*0250*/  LDG.E.64 R2, desc[UR8][R22.64] ;  /* 0x0000000816027981 */ /* 0x000f62000c1e1b00 */
[----:B------:R-:W-:-:S05]  /*0260*/  IMAD.WIDE R14, R25, 0x8, R22 ;  /* 0x00000008190e7825 */ /* 0x000fca00078e0216 */
[----:B------:R-:W5:Y:S01]  /*0270*/  LDG.E.64 R16, desc[UR8][R14.64] ;  /* 0x000000080e107981 */ /* 0x000f62000c1e1b00 */
[----:B------:R-:W-:-:S05]  /*0280*/  IMAD.WIDE R28, R25, 0x8, R14 ;  /* 0x00000008191c7825 */ /* 0x000fca00078e020e */
[----:B------:R0:W5:Y:S02]  /*0290*/  LDG.E.64 R14, desc[UR8][R28.64] ;  /* 0x000000081c0e7981 */ /* 0x000164000c1e1b00 */
[----:B0-----:R-:W-:Y:S01]  /*02a0*/  IMAD.WIDE R28, R25, 0x8, R28 ;  /* 0x00000008191c7825 */ /* 0x001fe200078e021c */
[----:B--2---:R-:W-:-:S04]  /*02b0*/  DADD R10, R12, R10 ;  /* 0x000000000c0a7229 */ /* 0x004fc8000000000a */
[----:B------:R0:W2:Y:S04]  /*02c0*/  LDG.E.64 R12, desc[UR8][R28.64] ;  /* 0x000000081c0c7981 */ /* 0x0000a8000c1e1b00 */
[----:B---3--:R-:W-:Y:S01]  /*02d0*/  DADD R8, R10, R8 ;  /* 0x000000000a087229 */ /* 0x008fe20000000008 */
[----:B0-----:R-:W-:-:S05]  /*02e0*/  IMAD.WIDE R28, R25, 0x8, R28 ;  /* 0x00000008191c7825 */ /* 0x001fca00078e021c */
[----:B------:R-:W3:Y:S01]  /*02f0*/  LDG.E.64 R10, desc[UR8][R28.64] ;  /* 0x000000081c0a7981 */ /* 0x000ee2000c1e1b00 */
[----:B------:R-:W-:Y:S01]  /*0300*/  IMAD.WIDE R22, R25, 0x8, R28 ;  /* 0x0000000819167825 */ /* 0x000fe200078e021c */
[----:B----4-:R-:W-:-:S04]  /*0310*/  DADD R18, R8, R18 ;  /* 0x0000000008127229 */ /* 0x010fc80000000012 */
[----:B------:R-:W4:Y:S01]  /*0320*/  LDG.E.64 R8, desc[UR8][R22.64] ;  /* 0x0000000816087981 */ /* 0x000f22000c1e1b00 */
[----:B------:R-:W-:-:S03]  /*0330*/  IMAD.WIDE R26, R25, 0x8, R22 ;  /* 0x00000008191a7825 */ /* 0x000fc600078e0216 */
[----:B-----5:R-:W-:Y:S02]  /*0340*/  DADD R20, R18, R20 ;  /* 0x0000000012147229 */ /* 0x020fe40000000014 */
[----:B------:R0:W5:Y:S06]  /*0350*/  LDG.E.64 R18, desc[UR8][R26.64] ;  /* 0x000000081a127981 */ /* 0x00016c000c1e1b00 */
[----:B------:R-:W-:Y:S01]  /*0360*/  DADD R20, R20, R6 ;  /* 0x0000000014147229 */ /* 0x000fe20000000006 */
[----:B0-----:R-:W-:-:S05]  /*0370*/  IMAD.WIDE R26, R25, 0x8, R26 ;  /* 0x00000008191a7825 */ /* 0x001fca00078e021a */
[----:B------:R-:W5:Y:S01]  /*0380*/  LDG.E.64 R6, desc[UR8][R26.64] ;  /* 0x000000081a067981 */ /* 0x000f62000c1e1b00 */
[----:B------:R-:W-:Y:S01]  /*0390*/  IMAD.WIDE R22, R25, 0x8, R26 ;  /* 0x0000000819167825 */ /* 0x000fe200078e021a */
[----:B------:R-:W-:-:S04]  /*03a0*/  DADD R20, R20, R4 ;  /* 0x0000000014147229 */ /* 0x000fc80000000004 */
[----:B------:R-:W5:Y:S01]  /*03b0*/  LDG.E.64 R4, desc[UR8][R22.64] ;  /* 0x0000000816047981 */ /* 0x000f62000c1e1b00 */
[----:B------:R-:W-:-:S06]  /*03c0*/  IMAD.WIDE R28, R25, 0x8, R22 ;  /* 0x00000008191c7825 */ /* 0x000fcc00078e0216 */
[----:B------:R-:W5:Y:S01]  /*03d0*/  LDG.E.64 R28, desc[UR8][R28.64] ;  /* 0x000000081c1c7981 */ /* 0x000f62000c1e1b00 */
[----:B------:R-:W-:Y:S01]  /*03e0*/  DADD R2, R20, R2 ;  /* 0x0000000014027229 */ /* 0x000fe20000000002 */
[----:B------:R-:W-:Y:S01]  /*03f0*/  UIADD3 UR6, UPT, UPT, UR6, 0x10, URZ ;  /* 0x0000001006067890 */ /* 0x000fe2000fffe0ff */
[----:B------:R-:W-:-:S03]  /*0400*/  IMAD R24, R25, 0x10, R24 ;  /* 0x0000001019187824 */ /* 0x000fc600078e0218 */
[----:B------:R-:W-:-:S03]  /*0410*/  UISETP.NE.AND UP1, UPT, UR6, URZ, UPT ;  /* 0x000000ff0600728c */ /* 0x000fc6000bf25270 */
[----:B------:R-:W-:-:S08]  /*0420*/  DADD R2, R2, R16 ;  /* 0x0000000002027229 */ /* 0x000fd00000000010 */
[----:B------:R-:W-:-:S08]  /*0430*/  DADD R2, R2, R14 ;  /* 0x0000000002027229 */ /* 0x000fd0000000000e */
[----:B--2---:R-:W-:-:S08]  /*0440*/  DADD R2, R2, R12 ;  /* 0x0000000002027229 */ /* 0x004fd0000000000c */
[----:B---3--:R-:W-:-:S08]  /*0450*/  DADD R2, R2, R10 ;  /* 0x0000000002027229 */ /* 0x008fd0000000000a */
[----:B----4-:R-:W-:-:S08]  /*0460*/  DADD R2, R2, R8 ;  /* 0x0000000002027229 */ /* 0x010fd00000000008 */
[----:B-----5:R-:W-:-:S08]  /*0470*/  DADD R2, R2, R18 ;  /* 0x0000000002027229 */ /* 0x020fd00000000012 */
[----:B------:R-:W-:-:S08]  /*0480*/  DADD R2, R2, R6 ;  /* 0x0000000002027229 */ /* 0x000fd00000000006 */
[----:B------:R-:W-:-:S08]  /*0490*/  DADD R2, R2, R4 ;  /* 0x0000000002027229 */ /* 0x000fd00000000004 */
[----:B------:R-:W-:Y:S01]  /*04a0*/  DADD R10, R2, R28 ;  /* 0x00000000020a7229 */ /* 0x000fe2000000001c */
[----:B------:R-:W-:Y:S10]  /*04b0*/  BRA.U UP1, `(.L_x_123) ;  /* 0xfffffffd012c7547 */ /* 0x000ff4000b83ffff */
.L_x_122:
[----:B------:R-:W-:Y:S05]  /*04c0*/  BRA.U !UP0, `(.L_x_121) ;  /* 0x0000000108f87547 */ /* 0x000fea000b800000 */
[----:B------:R-:W-:Y:S02]  /*04d0*/  UISETP.GE.U32.AND UP0, UPT, UR5, 0x8, UPT ;  /* 0x000000080500788c */ /* 0x000fe4000bf06070 */
[----:B------:R-:W-:-:S04]  /*04e0*/  ULOP3.LUT UR6, UR7, 0x7, URZ, 0xc0, !UPT ;  /* 0x0000000707067892 */ /* 0x000fc8000f8ec0ff */
[----:B------:R-:W-:-:S03]  /*04f0*/  UISETP.NE.AND UP1, UPT, UR6, URZ, UPT ;  /* 0x000000ff0600728c */ /* 0x000fc6000bf25270 */
[----:B------:R-:W-:Y:S08]  /*0500*/  BRA.U !UP0, `(.L_x_124) ;  /* 0x00000001086c7547 */ /* 0x000ff0000b800000 */
[----:B------:R-:W0:Y:S01]  /*0510*/  LDC.64 R12, c[0x0][0x380] ;  /* 0x0000e000ff0c7b82 */ /* 0x000e220000000a00 */
[----:B------:R-:W-:-:S04]  /*0520*/  IMAD R3, R25, UR4, R0 ;  /* 0x0000000419037c24 */ /* 0x000fc8000f8e0200 */
[----:B0-----:R-:W-:-:S05]  /*0530*/  IMAD.WIDE R12, R3, 0x8, R12 ;  /* 0x00000008030c7825 */ /* 0x001fca00078e020c */
[----:B------:R-:W2:Y:S01]  /*0540*/  LDG.E.64 R2, desc[UR8][R12.64] ;  /* 0x000000080c027981 */ /* 0x000ea2000c1e1b00 */
[----:B------:R-:W-:-:S05]  /*0550*/  IMAD.WIDE R20, R25, 0x8, R12 ;  /* 0x0000000819147825 */ /* 0x000fca00078e020c */
[----:B------:R-:W3:Y:S01]  /*0560*/  LDG.E.64 R4, desc[UR8][R20.64] ;  /* 0x0000000814047981 */ /* 0x000ee2000c1e1b00 */
[----:B------:R-:W-:-:S05]  /*0570*/  IMAD.WIDE R22, R25, 0x8, R20 ;  /* 0x0000000819167825 */ /* 0x000fca00078e0214 */
[----:B------:R-:W4:Y:S01]  /*0580*/  LDG.E.64 R6, desc[UR8][R22.64] ;  /* 0x0000000816067981 */ /* 0x000f22000c1e1b00 */
[----:B------:R-:W-:-:S05]  /*0590*/  IMAD.WIDE R26, R25, 0x8, R22 ;  /* 0x00000008191a7825 */ /* 0x000fca00078e0216 */
[----:B------:R-:W5:Y:S01]  /*05a0*/  LDG.E.64 R8, desc[UR8][R26.64] ;  /* 0x000000081a087981 */ /* 0x000f62000c1e1b00 */
        /* <DEDUP_REMOVED lines=8> */
[----:B------:R-:W-:Y:S01]  /*0630*/  UIADD3 UR4, UPT, UPT, UR4, 0x8, URZ ;  /* 0x0000000804047890 */ /* 0x000fe2000fffe0ff */
[----:B--2---:R-:W-:-:S08]  /*0640*/  DADD R2, R10, R2 ;  /* 0x000000000a027229 */ /* 0x004fd00000000002 */
[----:B---3--:R-:W-:-:S08]  /*0650*/  DADD R2, R2, R4 ;  /* 0x0000000002027229 */ /* 0x008fd00000000004 */
[----:B----4-:R-:W-:-:S08]  /*0660*/  DADD R2, R2, R6 ;  /* 0x0000000002027229 */ /* 0x010fd00000000006 */
[----:B-----5:R-:W-:-:S08]  /*0670*/  DADD R2, R2, R8 ;  /* 0x0000000002027229 */ /* 0x020fd00000000008 */
[----:B------:R-:W-:-:S08]  /*0680*/  DADD R2, R2, R18 ;  /* 0x0000000002027229 */ /* 0x000fd00000000012 */
[----:B------:R-:W-:-:S08]  /*0690*/  DADD R2, R2, R16 ;  /* 0x0000000002027229 */ /* 0x000fd00000000010 */
[----:B------:R-:W-:-:S08]  /*06a0*/  DADD R2, R2, R14 ;  /* 0x0000000002027229 */ /* 0x000fd0000000000e */
[----:B------:R-:W-:-:S11]  /*06b0*/  DADD R10, R2, R12 ;  /* 0x00000000020a7229 */ /* 0x000fd6000000000c */
.L_x_124:
        /* <DEDUP_REMOVED lines=13> */
[----:B------:R-:W-:-:S06]  /*0790*/  IMAD.WIDE R16, R25, 0x8, R12 ;  /* 0x0000000819107825 */ /* 0x000fcc00078e020c */
[----:B------:R-:W5:Y:S01]  /*07a0*/  LDG.E.64 R16, desc[UR8][R16.64] ;  /* 0x0000000810107981 */ /* 0x000f62000c1e1b00 */
[----:B------:R-:W-:Y:S01]  /*07b0*/  UIADD3 UR4, UPT, UPT, UR4, 0x4, URZ ;  /* 0x0000000404047890 */ /* 0x000fe2000fffe0ff */
[----:B--2---:R-:W-:-:S08]  /*07c0*/  DADD R4, R10, R4 ;  /* 0x000000000a047229 */ /* 0x004fd00000000004 */
[----:B---3--:R-:W-:-:S08]  /*07d0*/  DADD R4, R4, R8 ;  /* 0x0000000004047229 */ /* 0x008fd00000000008 */
[----:B----4-:R-:W-:-:S08]  /*07e0*/  DADD R4, R4, R14 ;  /* 0x0000000004047229 */ /* 0x010fd0000000000e */
[----:B-----5:R-:W-:-:S11]  /*07f0*/  DADD R10, R4, R16 ;  /* 0x00000000040a7229 */ /* 0x020fd60000000010 */
.L_x_125:
[----:B------:R-:W-:Y:S05]  /*0800*/  BRA.U !UP1, `(.L_x_121) ;  /* 0x0000000109287547 */ /* 0x000fea000b800000 */
[----:B------:R-:W0:Y:S01]  /*0810*/  LDC.64 R4, c[0x0][0x380] ;  /* 0x0000e000ff047b82 */ /* 0x000e220000000a00 */
[----:B------:R-:W-:Y:S01]  /*0820*/  IMAD R6, R25, UR4, R0 ;  /* 0x0000000419067c24 */ /* 0x000fe2000f8e0200 */
[----:B------:R-:W-:-:S12]  /*0830*/  UIADD3 UR5, UPT, UPT, -UR5, URZ, URZ ;  /* 0x000000ff05057290 */ /* 0x000fd8000fffe1ff */
.L_x_126:
[----:B0-----:R-:W-:-:S06]  /*0840*/  IMAD.WIDE R2, R6, 0x8, R4 ;  /* 0x0000000806027825 */ /* 0x001fcc00078e0204 */
[----:B------:R-:W2:Y:S01]  /*0850*/  LDG.E.64 R2, desc[UR8][R2.64] ;  /* 0x0000000802027981 */ /* 0x000ea2000c1e1b00 */
[----:B------:R-:W-:Y:S01]  /*0860*/  UIADD3 UR5, UPT, UPT, UR5, 0x1, URZ ;  /* 0x0000000105057890 */ /* 0x000fe2000fffe0ff */
[----:B------:R-:W-:-:S03]  /*0870*/  IADD3 R6, PT, PT, R6, R25, RZ ;  /* 0x0000001906067210 */ /* 0x000fc60007ffe0ff */
[----:B------:R-:W-:Y:S01]  /*0880*/  UISETP.NE.AND UP0, UPT, UR5, URZ, UPT ;  /* 0x000000ff0500728c */ /* 0x000fe2000bf05270 */
[----:B--2---:R-:W-:-:S08]  /*0890*/  DADD R10, R2, R10 ;  /* 0x00000000020a7229 */ /* 0x004fd0000000000a */
[----:B------:R-:W-:Y:S05]  /*08a0*/  BRA.U UP0, `(.L_x_126) ;  /* 0xfffffffd00e47547 */ /* 0x000fea000b83ffff */
.L_x_121:
[----:B------:R-:W0:Y:S01]  /*08b0*/  I2F.F64 R6, UR7 ;  /* 0x0000000700067d12 */ /* 0x000e220008201c00 */
[----:B------:R-:W-:Y:S01]  /*08c0*/  IMAD.MOV.U32 R2, RZ, RZ, 0x1 ;  /* 0x00000001ff027424 */ /* 0x000fe200078e00ff */
[----:B------:R-:W-:Y:S01]  /*08d0*/  FSETP.GEU.AND P1, PT, |R11|, 6.5827683646048100446e-37, PT ;  /* 0x036000000b00780b */ /* 0x000fe20003f2e200 */
[----:B------:R-:W-:Y:S05]  /*08e0*/  BSSY.RECONVERGENT B0, `(.L_x_127) ;  /* 0x0000011000007945 */ /* 0x000fea0003800200 */
        /* <DEDUP_REMOVED lines=13> */
[----:B------:R-:W-:Y:S02]  /*09c0*/  MOV R5, R11 ;  /* 0x0000000b00057202 */ /* 0x000fe40000000f00 */
[----:B------:R-:W-:-:S07]  /*09d0*/  MOV R10, 0x9f0 ;  /* 0x000009f0000a7802 */ /* 0x000fce0000000f00 */
[----:B------:R-:W-:Y:S05]  /*09e0*/  CALL.REL.NOINC `($__internal_4_$__cuda_sm20_div_rn_f64_full) ;  /* 0x0000000000147944 */ /* 0x000fea0003c00000 */
.L_x_128:
[----:B------:R-:W-:Y:S05]  /*09f0*/  BSYNC.RECONVERGENT B0 ;  /* 0x0000000000007941 */ /* 0x000fea0003800200 */
.L_x_127:
[----:B------:R-:W0:Y:S02]  /*0a00*/  LDC.64 R4, c[0x0][0x388] ;  /* 0x0000e200ff047b82 */ /* 0x000e240000000a00 */
[----:B0-----:R-:W-:-:S05]  /*0a10*/  IMAD.WIDE R4, R0, 0x8, R4 ;  /* 0x0000000800047825 */ /* 0x001fca00078e0204 */
[----:B------:R-:W-:Y:S01]  /*0a20*/  STG.E.64 desc[UR8][R4.64], R2 ;  /* 0x0000000204007986 */ /* 0x000fe2000c101b08 */
[----:B------:R-:W-:Y:S05]  /*0a30*/  EXIT ;  /* 0x000000000000794d */ /* 0x000fea0003800000 */
        .weak           $__internal_4_$__cuda_sm20_div_rn_f64_full
        .type           $__internal_4_$__cuda_sm20_div_rn_f64_full,@function
        .size           $__internal_4_$__cuda_sm20_div_rn_f64_full,(.L_x_139 - $__internal_4_$__cuda_sm20_div_rn_f64_full)
$__internal_4_$__cuda_sm20_div_rn_f64_full:
        /* <DEDUP_REMOVED lines=11> */
[----:B------:R-:W-:Y:S01]  /*0af0*/  @!P2 LOP3.LUT R12, R7, 0x7ff00000, RZ, 0xc0, !PT ;  /* 0x7ff00000070ca812 */ /* 0x000fe200078ec0ff */
[----:B------:R-:W-:Y:S01]  /*0b00*/  @!P2 IMAD.MOV.U32 R18, RZ, RZ, RZ ;  /* 0x000000ffff12a224 */ /* 0x000fe200078e00ff */
[----:B------:R-:W0:Y:S02]  /*0b10*/  MUFU.RCP64H R17, R3 ;  /* 0x0000000300117308 */ /* 0x000e240000001800 */
[----:B------:R-:W-:Y:S02]  /*0b20*/  @!P2 ISETP.GE.U32.AND P3, PT, R11, R12, PT ;  /* 0x0000000c0b00a20c */ /* 0x000fe40003f66070 */
[----:B------:R-:W-:-:S04]  /*0b30*/  MOV R12, 0x1ca00000 ;  /* 0x1ca00000000c7802 */ /* 0x000fc80000000f00 */
[----:B------:R-:W-:-:S04]  /*0b40*/  @!P2 SEL R13, R12, 0x63400000, !P3 ;  /* 0x634000000c0da807 */ /* 0x000fc80005800000 */
[----:B------:R-:W-:-:S04]  /*0b50*/  @!P2 LOP3.LUT R13, R13, 0x80000000, R5, 0xf8, !PT ;  /* 0x800000000d0da812 */ /* 0x000fc800078ef805 */
[----:B------:R-:W-:Y:S01]  /*0b60*/  @!P2 LOP3.LUT R19, R13, 0x100000, RZ, 0xfc, !PT ;  /* 0x001000000d13a812 */ /* 0x000fe200078efcff */
[----:B0-----:R-:W-:-:S08]  /*0b70*/  DFMA R8, R16, -R2, 1 ;  /* 0x3ff000001008742b */ /* 0x001fd00000000802 */
[----:B------:R-:W-:-:S08]  /*0b80*/  DFMA R8, R8, R8, R8 ;  /* 0x000000080808722b */ /* 0x000fd00000000008 */
[----:B------:R-:W-:Y:S01]  /*0b90*/  DFMA R16, R16, R8, R16 ;  /* 0x000000081010722b */ /* 0x000fe20000000010 */
[----:B------:R-:W-:Y:S01]  /*0ba0*/  SEL R9, R12, 0x63400000, !P1 ;  /* 0x634000000c097807 */ /* 0x000fe20004800000 */
[----:B------:R-:W-:-:S03]  /*0bb0*/  IMAD.MOV.U32 R8, RZ, RZ, R4 ;  /* 0x000000ffff087224 */ /* 0x000fc600078e0004 */
[----:B------:R-:W-:-:S03]  /*0bc0*/  LOP3.LUT R9, R9, 0x800fffff, R5, 0xf8, !PT ;  /* 0x800fffff09097812 */ /* 0x000fc600078ef805 */
[----:B------:R-:W-:-:S03]  /*0bd0*/  DFMA R20, R16, -R2, 1 ;  /* 0x3ff000001014742b */ /* 0x000fc60000000802 */
[----:B------:R-:W-:-:S05]  /*0be0*/  @!P2 DFMA R8, R8, 2, -R18 ;  /* 0x400000000808a82b */ /* 0x000fca0000000812 */
[----:B------:R-:W-:Y:S01]  /*0bf0*/  DFMA R16, R16, R20, R16 ;  /* 0x000000141010722b */ /* 0x000fe20000000010 */
[----:B------:R-:W-:Y:S01]  /*0c00*/  MOV R21, R11 ;  /* 0x0000000b00157202 */ /* 0x000fe20000000f00 */
[----:B------:R-:W-:Y:S01]  /*0c10*/  IMAD.MOV.U32 R20, RZ, RZ, R14 ;  /* 0x000000ffff147224 */ /* 0x000fe200078e000e */
[----:B------:R-:W-:Y:S02]  /*0c20*/  @!P0 LOP3.LUT R20, R3, 0x7ff00000, RZ, 0xc0, !PT ;  /* 0x7ff0000003148812 */ /* 0x000fe400078ec0ff */
[----:B------:R-:W-:Y:S02]  /*0c30*/  @!P2 LOP3.LUT R21, R9, 0x7ff00000, RZ, 0xc0, !PT ;  /* 0x7ff000000915a812 */ /* 0x000fe400078ec0ff */
[----:B------:R-:W-:Y:S01]  /*0c40*/  IADD3 R22, PT, PT, R20, -0x1, RZ ;  /* 0xffffffff14167810 */ /* 0x000fe20007ffe0ff */
        /* <DEDUP_REMOVED lines=25> */
[----:B------:R-:W-:Y:S01]  /*0de0*/  MOV R2, RZ ;  /* 0x000000ff00027202 */ /* 0x000fe20000000f00 */
[----:B------:R-:W-:-:S05]  /*0df0*/  DMUL.RP R4, R14, R4 ;  /* 0x000000040e047228 */ /* 0x000fca0000008000 */
[----:B------:R-:W-:-:S05]  /*0e00*/  DFMA R2, R12, -R2, R14 ;  /* 0x800000020c02722b */ /* 0x000fca000000000e */
[----:B------:R-:W-:Y:S02]  /*0e10*/  LOP3.LUT R7, R5, R7, RZ, 0x3c, !PT ;  /* 0x0000000705077212 */ /* 0x000fe400078e3cff */
[----:B------:R-:W-:-:S04]  /*0e20*/  IADD3 R2, PT, PT, -R11, -0x43300000, RZ ;  /* 0xbcd000000b027810 */ /* 0x000fc80007ffe1ff */
[----:B------:R-:W-:-:S04]  /*0e30*/  FSETP.NEU.AND P0, PT, |R3|, R2, PT ;  /* 0x000000020300720b */ /* 0x000fc80003f0d200 */
[----:B------:R-:W-:Y:S02]  /*0e40*/  FSEL R12, R4, R12, !P0 ;  /* 0x0000000c040c7208 */ /* 0x000fe40004000000 */
[----:B------:R-:W-:Y:S01]  /*0e50*/  FSEL R13, R7, R13, !P0 ;  /* 0x0000000d070d7208 */ /* 0x000fe20004000000 */
[----:B------:R-:W-:Y:S06]  /*0e60*/  BRA `(.L_x_131) ;  /* 0x0000000000547947 */ /* 0x000fec0003800000 */
.L_x_130:
        /* <DEDUP_REMOVED lines=11> */
[----:B------:R-:W-:Y:S02]  /*0f20*/  @P0 LOP3.LUT R2, R13, 0x7ff00000, RZ, 0xfc, !PT ;  /* 0x7ff000000d020812 */ /* 0x000fe400078efcff */
[----:B------:R-:W-:Y:S01]  /*0f30*/  @!P0 MOV R12, RZ ;  /* 0x000000ff000c8202 */ /* 0x000fe20000000f00 */
[----:B------:R-:W-:Y:S02]  /*0f40*/  @P0 IMAD.MOV.U32 R12, RZ, RZ, RZ ;  /* 0x000000ffff0c0224 */ /* 0x000fe400078e00ff */
[----:B------:R-:W-:Y:S01]  /*0f50*/  @P0 IMAD.MOV.U32 R13, RZ, RZ, R2 ;  /* 0x000000ffff0d0224 */ /* 0x000fe200078e0002 */
[----:B------:R-:W-:Y:S06]  /*0f60*/  BRA `(.L_x_131) ;  /* 0x0000000000147947 */ /* 0x000fec0003800000 */
.L_x_133:
[----:B------:R-:W-:Y:S02]  /*0f70*/  LOP3.LUT R13, R7, 0x80000, RZ, 0xfc, !PT ;  /* 0x00080000070d7812 */ /* 0x000fe400078efcff */
[----:B------:R-:W-:Y:S01]  /*0f80*/  MOV R12, R6 ;  /* 0x00000006000c7202 */ /* 0x000fe20000000f00 */
[----:B------:R-:W-:Y:S06]  /*0f90*/  BRA `(.L_x_131) ;  /* 0x0000000000087947 */ /* 0x000fec0003800000 */
.L_x_132:
[----:B------:R-:W-:Y:S01]  /*0fa0*/  LOP3.LUT R13, R5, 0x80000, RZ, 0xfc, !PT ;  /* 0x00080000050d7812 */ /* 0x000fe200078efcff */
[----:B------:R-:W-:-:S07]  /*0fb0*/  IMAD.MOV.U32 R12, RZ, RZ, R4 ;  /* 0x000000ffff0c7224 */ /* 0x000fce00078e0004 */
.L_x_131:
[----:B------:R-:W-:Y:S05]  /*0fc0*/  BSYNC.RECONVERGENT B1 ;  /* 0x0000000000017941 */ /* 0x000fea0003800200 */
.L_x_129:
[----:B------:R-:W-:Y:S01]  /*0fd0*/  HFMA2 R11, -RZ, RZ, 0, 0 ;  /* 0x00000000ff0b7431 */ /* 0x000fe200000001ff */
[----:B------:R-:W-:Y:S01]  /*0fe0*/  MOV R2, R12 ;  /* 0x0000000c00027202 */ /* 0x000fe20000000f00 */
[----:B------:R-:W-:Y:S02]  /*0ff0*/  IMAD.MOV.U32 R3, RZ, RZ, R13 ;  /* 0x000000ffff037224 */ /* 0x000fe400078e000d */
[----:B------:R-:W-:Y:S05]  /*1000*/  RET.REL.NODEC R10 `(_Z17computeMeanKernelPKdPdii) ;  /* 0xffffffec0afc7950 */ /* 0x000fea0003c3ffff */
.L_x_134:
        /* <DEDUP_REMOVED lines=15> */
.L_x_139:


//--------------------- .nv.shared.reserved.0     --------------------------
	.section	.nv.shared.reserved.0,"aw",@nobits
	.weak		__nv_reservedSMEM_offset_0_alias
	.size		__nv_reservedSMEM_offset_0_alias, 0, 64
	.other		__nv_reservedSMEM_offset_0_alias,@"STO_CUDA_RESERVED_SHARED STV_DEFAULT"
__nv_reservedSMEM_offset_0_alias:
	.zero		0
	.zero		64


//--------------------- .nv.constant0._Z21computeDistanceKernelPKdS0_Pdii --------------------------
	.section	.nv.constant0._Z21computeDistanceKernelPKdS0_Pdii,"a",@progbits
	.sectionflags	@""
	.align	4
.nv.constant0._Z21computeDistanceKernelPKdS0_Pdii:
	.zero		928


//--------------------- .nv.constant0._Z17projectDataKernelPKdS0_Pdiii --------------------------
	.section	.nv.constant0._Z17projectDataKernelPKdS0_Pdiii,"a",@progbits
	.sectionflags	@""
	.align	4
.nv.constant0._Z17projectDataKernelPKdS0_Pdiii:
	.zero		932


//--------------------- .nv.constant0._Z27normalizeEigenvectorsKernelPdii --------------------------
	.section	.nv.constant0._Z27normalizeEigenvectorsKernelPdii,"a",@progbits
	.sectionflags	@""
	.align	4
.nv.constant0._Z27normalizeEigenvectorsKernelPdii:
	.zero		912


//--------------------- .nv.constant0._Z31convertToFullEigenvectorsKernelPKdS0_Pdiii --------------------------
	.section	.nv.constant0._Z31convertToFullEigenvectorsKernelPKdS0_Pdiii,"a",@progbits
	.sectionflags	@""
	.align	4
.nv.constant0._Z31convertToFullEigenvectorsKernelPKdS0_Pdiii:
	.zero		932


//--------------------- .nv.constant0._Z27computeSmallCovMatrixKernelPKdPdii --------------------------
	.section	.nv.constant0._Z27computeSmallCovMatrixKernelPKdPdii,"a",@progbits
	.sectionflags	@""
	.align	4
.nv.constant0._Z27computeSmallCovMatrixKernelPKdPdii:
	.zero		920


//--------------------- .nv.constant0._Z16centerDataKernelPKdS0_Pdii --------------------------
	.section	.nv.constant0._Z16centerDataKernelPKdS0_Pdii,"a",@progbits
	.sectionflags	@""
	.align	4
.nv.constant0._Z16centerDataKernelPKdS0_Pdii:
	.zero		928


//--------------------- .nv.constant0._Z17computeMeanKernelPKdPdii --------------------------
	.section	.nv.constant0._Z17computeMeanKernelPKdPdii,"a",@progbits
	.sectionflags	@""
	.align	4
.nv.constant0._Z17computeMeanKernelPKdPdii:
	.zero		920


//--------------------- SYMBOLS --------------------------

	.type		.nv.reservedSmem.offset0,@object
	.size		.nv.reservedSmem.offset0,0x4
